	.target	sm_90a

	.elftype	@"ET_EXEC"


//--------------------- .note.nv.tkinfo           --------------------------
	.section	.note.nv.tkinfo,"",@"SHT_NOTE"
	.sectionflags	@"SHF_NOTE_NV_TKINFO"
	.tkinfo
        /*0018*/ 	.word	0x00000002
        /*0030*/ 	.string	""
        /*0030*/ 	.string	"ptxas"
        /*0030*/ 	.string	"Cuda compilation tools, release 13.0, V13.0.88"
        /*0030*/ 	.string	"Build cuda_13.0.r13.0/compiler.36424714_0"
        /*0030*/ 	.string	"-v  -suppress-debug-info  -lineinfo  -arch sm_90a "



//--------------------- .note.nv.cuinfo           --------------------------
	.section	.note.nv.cuinfo,"",@"SHT_NOTE"
	.sectionflags	@"SHF_NOTE_NV_CUINFO"
        /*0018*/ 	.short	0x0002
        /*001a*/ 	.short	0x005a
        /*001c*/ 	.short	0x0082
	.zero		2


//--------------------- .nv.info                  --------------------------
	.section	.nv.info,"",@"SHT_CUDA_INFO"
	.align	4


	//----- nvinfo : EIATTR_REGCOUNT
	.align		4
        /*0000*/ 	.byte	0x04, 0x2f
        /*0002*/ 	.short	(.L_1 - .L_0)
	.align		4
.L_0:
        /*0004*/ 	.word	index@(gluon_wgmma)
        /*0008*/ 	.word	0x0000002a


	//----- nvinfo : EIATTR_FRAME_SIZE
	.align		4
.L_1:
        /*000c*/ 	.byte	0x04, 0x11
        /*000e*/ 	.short	(.L_3 - .L_2)
	.align		4
.L_2:
        /*0010*/ 	.word	index@(gluon_wgmma)
        /*0014*/ 	.word	0x00000000


	//----- nvinfo : EIATTR_MIN_STACK_SIZE
	.align		4
.L_3:
        /*0018*/ 	.byte	0x04, 0x12
        /*001a*/ 	.short	(.L_5 - .L_4)
	.align		4
.L_4:
        /*001c*/ 	.word	index@(gluon_wgmma)
        /*0020*/ 	.word	0x00000000
.L_5:


//--------------------- .nv.compat                --------------------------
	.section	.nv.compat,"",@"SHT_CUDA_COMPAT_INFO"
	.align	4
        /*0000*/ 	.byte	0x02, 0x09, 0x01, 0x00, 0x02, 0x02, 0x04, 0x00, 0x02, 0x05, 0x05, 0x00, 0x03, 0x07, 0x01, 0x01
        /*0010*/ 	.byte	0x02, 0x03, 0x03, 0x00, 0x02, 0x06, 0x01, 0x00, 0x04, 0x0b, 0x08, 0x00, 0x00, 0x00, 0x00, 0x00
        /*0020*/ 	.byte	0x00, 0x00, 0x00, 0x00


//--------------------- .nv.info.gluon_wgmma      --------------------------
	.section	.nv.info.gluon_wgmma,"",@"SHT_CUDA_INFO"
	.sectionflags	@""
	.align	4


	//----- nvinfo : EIATTR_CUDA_API_VERSION
	.align		4
        /*0000*/ 	.byte	0x04, 0x37
        /*0002*/ 	.short	(.L_7 - .L_6)
.L_6:
        /*0004*/ 	.word	0x00000082


	//----- nvinfo : EIATTR_KPARAM_INFO
	.align		4
.L_7:
        /*0008*/ 	.byte	0x04, 0x17
        /*000a*/ 	.short	(.L_9 - .L_8)
.L_8:
        /*000c*/ 	.word	0x00000000
        /*0010*/ 	.short	0x000a
        /*0012*/ 	.short	0x0048
        /*0014*/ 	.byte	0x00, 0xf4, 0x21, 0x00


	//----- nvinfo : EIATTR_KPARAM_INFO
	.align		4
.L_9:
        /*0018*/ 	.byte	0x04, 0x17
        /*001a*/ 	.short	(.L_11 - .L_10)
.L_10:
        /*001c*/ 	.word	0x00000000
        /*0020*/ 	.short	0x0009
        /*0022*/ 	.short	0x0040
        /*0024*/ 	.byte	0x00, 0xf4, 0x21, 0x00


	//----- nvinfo : EIATTR_KPARAM_INFO
	.align		4
.L_11:
        /*0028*/ 	.byte	0x04, 0x17
        /*002a*/ 	.short	(.L_13 - .L_12)
.L_12:
        /*002c*/ 	.word	0x00000000
        /*0030*/ 	.short	0x0008
        /*0032*/ 	.short	0x0038
        /*0034*/ 	.byte	0x00, 0xf0, 0x21, 0x00


	//----- nvinfo : EIATTR_KPARAM_INFO
	.align		4
.L_13:
        /*0038*/ 	.byte	0x04, 0x17
        /*003a*/ 	.short	(.L_15 - .L_14)
.L_14:
        /*003c*/ 	.word	0x00000000
        /*0040*/ 	.short	0x0007
        /*0042*/ 	.short	0x0030
        /*0044*/ 	.byte	0x00, 0xf0, 0x21, 0x00


	//----- nvinfo : EIATTR_KPARAM_INFO
	.align		4
.L_15:
        /*0048*/ 	.byte	0x04, 0x17
        /*004a*/ 	.short	(.L_17 - .L_16)
.L_16:
        /*004c*/ 	.word	0x00000000
        /*0050*/ 	.short	0x0006
        /*0052*/ 	.short	0x0028
        /*0054*/ 	.byte	0x00, 0xf0, 0x21, 0x00


	//----- nvinfo : EIATTR_KPARAM_INFO
	.align		4
.L_17:
        /*0058*/ 	.byte	0x04, 0x17
        /*005a*/ 	.short	(.L_19 - .L_18)
.L_18:
        /*005c*/ 	.word	0x00000000
        /*0060*/ 	.short	0x0005
        /*0062*/ 	.short	0x0020
        /*0064*/ 	.byte	0x00, 0xf0, 0x11, 0x00


	//----- nvinfo : EIATTR_KPARAM_INFO
	.align		4
.L_19:
        /*0068*/ 	.byte	0x04, 0x17
        /*006a*/ 	.short	(.L_21 - .L_20)
.L_20:
        /*006c*/ 	.word	0x00000000
        /*0070*/ 	.short	0x0004
        /*0072*/ 	.short	0x001c
        /*0074*/ 	.byte	0x00, 0xf0, 0x11, 0x00


	//----- nvinfo : EIATTR_KPARAM_INFO
	.align		4
.L_21:
        /*0078*/ 	.byte	0x04, 0x17
        /*007a*/ 	.short	(.L_23 - .L_22)
.L_22:
        /*007c*/ 	.word	0x00000000
        /*0080*/ 	.short	0x0003
        /*0082*/ 	.short	0x0018
        /*0084*/ 	.byte	0x00, 0xf0, 0x11, 0x00


	//----- nvinfo : EIATTR_KPARAM_INFO
	.align		4
.L_23:
        /*0088*/ 	.byte	0x04, 0x17
        /*008a*/ 	.short	(.L_25 - .L_24)
.L_24:
        /*008c*/ 	.word	0x00000000
        /*0090*/ 	.short	0x0002
        /*0092*/ 	.short	0x0010
        /*0094*/ 	.byte	0x00, 0xf4, 0x21, 0x00


	//----- nvinfo : EIATTR_KPARAM_INFO
	.align		4
.L_25:
        /*0098*/ 	.byte	0x04, 0x17
        /*009a*/ 	.short	(.L_27 - .L_26)
.L_26:
        /*009c*/ 	.word	0x00000000
        /*00a0*/ 	.short	0x0001
        /*00a2*/ 	.short	0x0008
        /*00a4*/ 	.byte	0x00, 0xf4, 0x21, 0x00


	//----- nvinfo : EIATTR_KPARAM_INFO
	.align		4
.L_27:
        /*00a8*/ 	.byte	0x04, 0x17
        /*00aa*/ 	.short	(.L_29 - .L_28)
.L_28:
        /*00ac*/ 	.word	0x00000000
        /*00b0*/ 	.short	0x0000
        /*00b2*/ 	.short	0x0000
        /*00b4*/ 	.byte	0x00, 0xf4, 0x21, 0x00


	//----- nvinfo : EIATTR_SPARSE_MMA_MASK
	.align		4
.L_29:
        /*00b8*/ 	.byte	0x03, 0x50
        /*00ba*/ 	.short	0x0000


	//----- nvinfo : EIATTR_MAXREG_COUNT
	.align		4
        /*00bc*/ 	.byte	0x03, 0x1b
        /*00be*/ 	.short	0x00ff


	//----- nvinfo : EIATTR_NUM_BARRIERS
	.align		4
        /*00c0*/ 	.byte	0x02, 0x4c
        /*00c2*/ 	.byte	0x01
	.zero		1


	//----- nvinfo : EIATTR_MERCURY_ISA_VERSION
	.align		4
        /*00c4*/ 	.byte	0x03, 0x5f
        /*00c6*/ 	.short	0x0101


	//----- nvinfo : EIATTR_INT_WARP_WIDE_INSTR_OFFSETS
	.align		4
        /*00c8*/ 	.byte	0x04, 0x31
        /*00ca*/ 	.short	(.L_31 - .L_30)


	//   ....[0]....
.L_30:
        /*00cc*/ 	.word	0x00001330


	//   ....[1]....
        /*00d0*/ 	.word	0x000013c0


	//   ....[2]....
        /*00d4*/ 	.word	0x000015b0


	//   ....[3]....
        /*00d8*/ 	.word	0x000015c0


	//   ....[4]....
        /*00dc*/ 	.word	0x000015d0


	//   ....[5]....
        /*00e0*/ 	.word	0x00001670


	//   ....[6]....
        /*00e4*/ 	.word	0x00001aa0


	//   ....[7]....
        /*00e8*/ 	.word	0x00001ab0


	//----- nvinfo : EIATTR_COOP_GROUP_MASK_REGIDS
	.align		4
.L_31:
        /*00ec*/ 	.byte	0x04, 0x29
        /*00ee*/ 	.short	(.L_33 - .L_32)


	//   ....[0]....
.L_32:
        /*00f0*/ 	.word	0xffffffff


	//   ....[1]....
        /*00f4*/ 	.word	0xffffffff


	//   ....[2]....
        /*00f8*/ 	.word	0xffffffff


	//----- nvinfo : EIATTR_COOP_GROUP_INSTR_OFFSETS
	.align		4
.L_33:
        /*00fc*/ 	.byte	0x04, 0x28
        /*00fe*/ 	.short	(.L_35 - .L_34)


	//   ....[0]....
.L_34:
        /*0100*/ 	.word	0x00000150


	//   ....[1]....
        /*0104*/ 	.word	0x00000740


	//   ....[2]....
        /*0108*/ 	.word	0x00000d10


	//----- nvinfo : EIATTR_MBARRIER_INSTR_OFFSETS
	.align		4
.L_35:
        /*010c*/ 	.byte	0x04, 0x39
        /*010e*/ 	.short	(.L_37 - .L_36)


	//   ....[0]....
.L_36:
        /*0110*/ 	.word	0x00001400
        /*0114*/ 	.word	0x000000ff
        /*0118*/ 	.word	0x00002000
        /*011c*/ 	.short	0x0100
        /*011e*/ 	.byte	0x08
	.zero		1


	//   ....[1]....
        /*0120*/ 	.word	0x00001710
        /*0124*/ 	.word	0x000000ff
        /*0128*/ 	.word	0x00002000
        /*012c*/ 	.short	0x010a
        /*012e*/ 	.byte	0x08
	.zero		1


	//   ....[2]....
        /*0130*/ 	.word	0x00001a20
        /*0134*/ 	.word	0x000000ff
        /*0138*/ 	.word	0x00002000
        /*013c*/ 	.short	0x0108
        /*013e*/ 	.byte	0x08
	.zero		1


	//   ....[3]....
        /*0140*/ 	.word	0x00001b40
        /*0144*/ 	.word	0x000000ff
        /*0148*/ 	.word	0x00002000
        /*014c*/ 	.short	0x010a
        /*014e*/ 	.byte	0x08
	.zero		1


	//----- nvinfo : EIATTR_NUM_MBARRIERS
	.align		4
.L_37:
        /*0150*/ 	.byte	0x03, 0x38
        /*0152*/ 	.short	0x0001


	//----- nvinfo : EIATTR_EXIT_INSTR_OFFSETS
	.align		4
        /*0154*/ 	.byte	0x04, 0x1c
        /*0156*/ 	.short	(.L_39 - .L_38)


	//   ....[0]....
.L_38:
        /*0158*/ 	.word	0x00001b30


	//----- nvinfo : EIATTR_REQNTID
	.align		4
.L_39:
        /*015c*/ 	.byte	0x04, 0x10
        /*015e*/ 	.short	(.L_41 - .L_40)
.L_40:
        /*0160*/ 	.word	0x00000100
        /*0164*/ 	.word	0x00000001
        /*0168*/ 	.word	0x00000001


	//----- nvinfo : EIATTR_CRS_STACK_SIZE
	.align		4
.L_41:
        /*016c*/ 	.byte	0x04, 0x1e
        /*016e*/ 	.short	(.L_43 - .L_42)
.L_42:
        /*0170*/ 	.word	0x00000000


	//----- nvinfo : EIATTR_CBANK_PARAM_SIZE
	.align		4
.L_43:
        /*0174*/ 	.byte	0x03, 0x19
        /*0176*/ 	.short	0x0050


	//----- nvinfo : EIATTR_PARAM_CBANK
	.align		4
        /*0178*/ 	.byte	0x04, 0x0a
        /*017a*/ 	.short	(.L_45 - .L_44)
	.align		4
.L_44:
        /*017c*/ 	.word	index@(.nv.constant0.gluon_wgmma)
        /*0180*/ 	.short	0x0210
        /*0182*/ 	.short	0x0050


	//----- nvinfo : EIATTR_SW_WAR
	.align		4
.L_45:
        /*0184*/ 	.byte	0x04, 0x36
        /*0186*/ 	.short	(.L_47 - .L_46)
.L_46:
        /*0188*/ 	.word	0x00000008
.L_47:


//--------------------- .nv.callgraph             --------------------------
	.section	.nv.callgraph,"",@"SHT_CUDA_CALLGRAPH"
	.align	4
	.sectionentsize	8
	.align		4
        /*0000*/ 	.word	0x00000000
	.align		4
        /*0004*/ 	.word	0xffffffff
	.align		4
        /*0008*/ 	.word	0x00000000
	.align		4
        /*000c*/ 	.word	0xfffffffe
	.align		4
        /*0010*/ 	.word	0x00000000
	.align		4
        /*0014*/ 	.word	0xfffffffd
	.align		4
        /*0018*/ 	.word	0x00000000
	.align		4
        /*001c*/ 	.word	0xfffffffc


//--------------------- .text.gluon_wgmma         --------------------------
	.section	.text.gluon_wgmma,"ax",@progbits
	.align	128
        .global         gluon_wgmma
        .type           gluon_wgmma,@function
        .size           gluon_wgmma,(.L_x_52 - gluon_wgmma)
        .other          gluon_wgmma,@"STO_CUDA_ENTRY STV_DEFAULT"
gluon_wgmma:
.text.gluon_wgmma:
[----:B------:R-:W-:Y:S01]  /*0000*/  LDC R1, c[0x0][0x28] ;  /* 0x00000a00ff017b82 */ /* 0x000fe20000000800 */
[----:B------:R-:W1:Y:S07]  /*0010*/  S2R R0, SR_TID.X ;  /* 0x0000000000007919 */ /* 0x000e6e0000002100 */
[----:B------:R-:W2:Y:S01]  /*0020*/  S2UR UR4, SR_CgaCtaId ;  /* 0x00000000000479c3 */ /* 0x000ea20000008800 */
[----:B------:R-:W-:Y:S01]  /*0030*/  UMOV UR8, 0x400 ;  /* 0x0000040000087882 */ /* 0x000fe20000000000 */
[----:B------:R-:W-:Y:S01]  /*0040*/  ULDC UR6, c[0x0][0xc] ;  /* 0x0000030000067ab9 */ /* 0x000fe20000000800 */
[----:B------:R-:W-:Y:S01]  /*0050*/  ULDC.64 UR16, c[0x0][0x250] ;  /* 0x0000940000107ab9 */ /* 0x000fe20000000a00 */
[----:B------:R-:W-:Y:S04]  /*0060*/  BSSY B0, `(.L_x_0) ;  /* 0x000001e000007945 */ /* 0x000fe80003800000 */
[----:B------:R-:W3:Y:S08]  /*0070*/  LDC R2, c[0x0][0x228] ;  /* 0x00008a00ff027b82 */ /* 0x000ef00000000800 */
[----:B------:R-:W4:Y:S08]  /*0080*/  LDC R8, c[0x0][0x230] ;  /* 0x00008c00ff087b82 */ /* 0x000f300000000800 */
[----:B------:R-:W-:Y:S01]  /*0090*/  S2UR UR22, SR_CTAID.Y ;  /* 0x00000000001679c3 */ /* 0x000fe20000002600 */
[----:B--2---:R-:W-:-:S03]  /*00a0*/  ULEA UR8, UR4, UR8, 0x18 ;  /* 0x0000000804087291 */ /* 0x004fc6000f8ec03f */
[----:B------:R-:W-:Y:S01]  /*00b0*/  ULDC UR4, c[0x0][0x10] ;  /* 0x0000040000047ab9 */ /* 0x000fe20000000800 */
[----:B-1----:R-:W-:-:S03]  /*00c0*/  LOP3.LUT R6, R0, 0xff, RZ, 0xc0, !PT ;  /* 0x000000ff00067812 */ /* 0x002fc600078ec0ff */
[----:B------:R-:W1:Y:S01]  /*00d0*/  S2UR UR5, SR_CTAID.Z ;  /* 0x00000000000579c3 */ /* 0x000e620000002700 */
[----:B---3--:R-:W-:Y:S01]  /*00e0*/  VIADD R2, R2, 0xffffffff ;  /* 0xffffffff02027836 */ /* 0x008fe20000000000 */
[C---:B------:R-:W-:Y:S02]  /*00f0*/  ISETP.GE.U32.AND P0, PT, R6.reuse, 0x20, PT ;  /* 0x000000200600780c */ /* 0x040fe40003f06070 */
[C---:B------:R-:W-:Y:S02]  /*0100*/  ISETP.NE.U32.AND P2, PT, R6.reuse, RZ, PT ;  /* 0x000000ff0600720c */ /* 0x040fe40003f45070 */
[----:B------:R-:W-:Y:S02]  /*0110*/  LEA R10, R6, UR8, 0x2 ;  /* 0x00000008060a7c11 */ /* 0x000fe4000f8e10ff */
[----:B------:R-:W2:Y:S01]  /*0120*/  S2UR UR23, SR_CTAID.X ;  /* 0x00000000001779c3 */ /* 0x000ea20000002500 */
[----:B----4-:R-:W-:-:S06]  /*0130*/  VIADD R13, R8, 0xffffffff ;  /* 0xffffffff080d7836 */ /* 0x010fcc0000000000 */
[----:B------:R3:W-:Y:S01]  /*0140*/  @!P0 STS [R10], RZ ;  /* 0x000000ff0a008388 */ /* 0x0007e20000000800 */
[----:B------:R-:W-:-:S03]  /*0150*/  NOP ;  /* 0x0000000000007918 */ /* 0x000fc60000000000 */
[----:B------:R3:W-:Y:S01]  /*0160*/  @!P2 STS [UR8+0x24], R2 ;  /* 0x00002402ff00a988 */ /* 0x0007e20008000808 */
[----:B-1----:R-:W-:-:S03]  /*0170*/  UIMAD UR4, UR5, UR4, UR22 ;  /* 0x00000004050472a4 */ /* 0x002fc6000f8e0216 */
[----:B------:R3:W-:Y:S01]  /*0180*/  @!P2 STS [UR8+0x20], R13 ;  /* 0x0000200dff00a988 */ /* 0x0007e20008000808 */
[----:B--2---:R-:W-:-:S04]  /*0190*/  UIMAD UR4, UR4, UR6, UR23 ;  /* 0x00000006040472a4 */ /* 0x004fc8000f8e0217 */
[----:B------:R-:W-:-:S04]  /*01a0*/  UIMAD UR6, UR4, 0x180, URZ ;  /* 0x00000180040678a4 */ /* 0x000fc8000f8e023f */
[----:B------:R-:W-:-:S04]  /*01b0*/  UIADD3 UR20, UP0, UR6, UR16, URZ ;  /* 0x0000001006147290 */ /* 0x000fc8000ff1e03f */
[----:B------:R-:W-:Y:S01]  /*01c0*/  ULEA.HI.X.SX32 UR21, UR6, UR17, 0x1, UP0 ;  /* 0x0000001106157291 */ /* 0x000fe200080f0e3f */
[----:B---3--:R-:W-:Y:S11]  /*01d0*/  @P2 BRA `(.L_x_1) ;  /* 0x0000000000182947 */ /* 0x008ff60003800000 */
[----:B------:R-:W1:Y:S01]  /*01e0*/  LDS R3, [UR8+0x8] ;  /* 0x00000808ff037984 */ /* 0x000e620008000800 */
[----:B------:R-:W2:Y:S01]  /*01f0*/  LDC.64 R14, c[0x0][0x210] ;  /* 0x00008400ff0e7b82 */ /* 0x000ea20000000a00 */
[----:B------:R-:W-:Y:S02]  /*0200*/  IMAD.MOV.U32 R4, RZ, RZ, 0x70 ;  /* 0x00000070ff047424 */ /* 0x000fe400078e00ff */
[----:B--2---:R2:W-:Y:S03]  /*0210*/  STS.64 [UR8], R14 ;  /* 0x0000000eff007988 */ /* 0x0045e60008000a08 */
[----:B-1----:R-:W-:-:S05]  /*0220*/  LOP3.LUT R3, R3, 0x10, R4, 0xd8, !PT ;  /* 0x0000001003037812 */ /* 0x002fca00078ed804 */
[----:B------:R2:W-:Y:S02]  /*0230*/  STS [UR8+0x8], R3 ;  /* 0x00000803ff007988 */ /* 0x0005e40008000808 */
.L_x_1:
[----:B------:R-:W-:Y:S05]  /*0240*/  BSYNC B0 ;  /* 0x0000000000007941 */ /* 0x000fea0003800000 */
.L_x_0:
[----:B------:R-:W-:Y:S04]  /*0250*/  BSSY B0, `(.L_x_2) ;  /* 0x000000a000007945 */ /* 0x000fe80003800000 */
[----:B------:R-:W-:Y:S05]  /*0260*/  @P2 BRA `(.L_x_3) ;  /* 0x0000000000202947 */ /* 0x000fea0003800000 */
[----:B--2---:R-:W1:Y:S01]  /*0270*/  LDS R3, [UR8+0x34] ;  /* 0x00003408ff037984 */ /* 0x004e620008000800 */
[----:B------:R-:W-:Y:S02]  /*0280*/  IMAD.MOV.U32 R4, RZ, RZ, 0x1f000000 ;  /* 0x1f000000ff047424 */ /* 0x000fe400078e00ff */
[----:B------:R-:W-:Y:S01]  /*0290*/  @!P2 IMAD.MOV.U32 R5, RZ, RZ, 0x3f ;  /* 0x0000003fff05a424 */ /* 0x000fe200078e00ff */
[----:B------:R-:W2:Y:S02]  /*02a0*/  @!P2 LDS R12, [UR8+0x38] ;  /* 0x00003808ff0ca984 */ /* 0x000ea40008000800 */
[----:B-1----:R-:W-:Y:S02]  /*02b0*/  LOP3.LUT R3, R3, 0xff000000, R4, 0xb8, !PT ;  /* 0xff00000003037812 */ /* 0x002fe400078eb804 */
[----:B--2---:R-:W-:-:S03]  /*02c0*/  @!P2 LOP3.LUT R4, R12, 0xff, R5, 0xb8, !PT ;  /* 0x000000ff0c04a812 */ /* 0x004fc600078eb805 */
[----:B------:R1:W-:Y:S04]  /*02d0*/  STS [UR8+0x34], R3 ;  /* 0x00003403ff007988 */ /* 0x0003e80008000808 */
[----:B------:R1:W-:Y:S02]  /*02e0*/  @!P2 STS [UR8+0x38], R4 ;  /* 0x00003804ff00a988 */ /* 0x0003e40008000808 */
.L_x_3:
[----:B------:R-:W-:Y:S05]  /*02f0*/  BSYNC B0 ;  /* 0x0000000000007941 */ /* 0x000fea0003800000 */
.L_x_2:
[----:B------:R-:W-:Y:S04]  /*0300*/  BSSY B0, `(.L_x_4) ;  /* 0x000000e000007945 */ /* 0x000fe80003800000 */
[----:B------:R-:W-:Y:S05]  /*0310*/  @P2 BRA `(.L_x_5) ;  /* 0x0000000000302947 */ /* 0x000fea0003800000 */
[----:B-1----:R-:W1:Y:S01]  /*0320*/  LDS R4, [UR8+0x34] ;  /* 0x00003408ff047984 */ /* 0x002e620008000800 */
[----:B--2---:R-:W2:Y:S03]  /*0330*/  LDC.64 R14, c[0x0][0x238] ;  /* 0x00008e00ff0e7b82 */ /* 0x004ea60000000a00 */
[----:B------:R-:W3:Y:S01]  /*0340*/  LDS R3, [UR8+0x1c] ;  /* 0x00001c08ff037984 */ /* 0x000ee20008000800 */
[C---:B--2---:R-:W-:Y:S01]  /*0350*/  SHF.L.U64.HI R12, R14.reuse, 0x1, R15 ;  /* 0x000000010e0c7819 */ /* 0x044fe2000001020f */
[----:B------:R-:W-:-:S03]  /*0360*/  IMAD.SHL.U32 R5, R14, 0x2, RZ ;  /* 0x000000020e057824 */ /* 0x000fc600078e00ff */
[--C-:B------:R-:W-:Y:S02]  /*0370*/  SHF.R.U32.HI R14, RZ, 0x4, R12.reuse ;  /* 0x00000004ff0e7819 */ /* 0x100fe4000001160c */
[----:B------:R-:W-:-:S05]  /*0380*/  SHF.R.U64 R5, R5, 0x4, R12 ;  /* 0x0000000405057819 */ /* 0x000fca000000120c */
[----:B------:R4:W-:Y:S01]  /*0390*/  STS [UR8+0xc], R5 ;  /* 0x00000c05ff007988 */ /* 0x0009e20008000808 */
[----:B-1----:R-:W-:Y:S02]  /*03a0*/  LOP3.LUT R4, R4, 0x7, RZ, 0xb8, !PT ;  /* 0x0000000704047812 */ /* 0x002fe400078eb8ff */
[----:B---3--:R-:W-:-:S03]  /*03b0*/  LOP3.LUT R3, R3, 0xf, R14, 0xb8, !PT ;  /* 0x0000000f03037812 */ /* 0x008fc600078eb80e */
[----:B------:R4:W-:Y:S04]  /*03c0*/  STS [UR8+0x34], R4 ;  /* 0x00003404ff007988 */ /* 0x0009e80008000808 */
[----:B------:R4:W-:Y:S02]  /*03d0*/  STS [UR8+0x1c], R3 ;  /* 0x00001c03ff007988 */ /* 0x0009e40008000808 */
.L_x_5:
[----:B------:R-:W-:Y:S05]  /*03e0*/  BSYNC B0 ;  /* 0x0000000000007941 */ /* 0x000fea0003800000 */
.L_x_4:
[----:B------:R-:W-:Y:S04]  /*03f0*/  BSSY B1, `(.L_x_6) ;  /* 0x000001b000017945 */ /* 0x000fe80003800000 */
[----:B------:R-:W-:Y:S01]  /*0400*/  BSSY B0, `(.L_x_7) ;  /* 0x0000016000007945 */ /* 0x000fe20003800000 */
[----:B------:R-:W-:-:S03]  /*0410*/  IMAD.MOV.U32 R7, RZ, RZ, RZ ;  /* 0x000000ffff077224 */ /* 0x000fc600078e00ff */
[----:B------:R-:W-:Y:S05]  /*0420*/  @P2 BRA `(.L_x_8) ;  /* 0x0000000000202947 */ /* 0x000fea0003800000 */
[----:B-12-4-:R-:W1:Y:S02]  /*0430*/  LDS R3, [UR8+0x34] ;  /* 0x00003408ff037984 */ /* 0x016e640008000800 */
[----:B-1----:R-:W-:-:S05]  /*0440*/  LOP3.LUT R3, R3, 0x38, RZ, 0xb8, !PT ;  /* 0x0000003803037812 */ /* 0x002fca00078eb8ff */
[----:B------:R1:W-:Y:S01]  /*0450*/  STS [UR8+0x34], R3 ;  /* 0x00003403ff007988 */ /* 0x0003e20008000808 */
[----:B------:R-:W-:Y:S05]  /*0460*/  @P2 BRA `(.L_x_9) ;  /* 0x0000000000202947 */ /* 0x000fea0003800000 */
[----:B-1----:R-:W1:Y:S01]  /*0470*/  LDS R3, [UR8+0x8] ;  /* 0x00000808ff037984 */ /* 0x002e620008000800 */
[----:B------:R-:W-:-:S05]  /*0480*/  IMAD.MOV.U32 R4, RZ, RZ, 0x780 ;  /* 0x00000780ff047424 */ /* 0x000fca00078e00ff */
[----:B-1----:R-:W-:-:S05]  /*0490*/  LOP3.LUT R3, R3, 0x500, R4, 0xd8, !PT ;  /* 0x0000050003037812 */ /* 0x002fca00078ed804 */
[----:B------:R3:W-:Y:S02]  /*04a0*/  STS [UR8+0x8], R3 ;  /* 0x00000803ff007988 */ /* 0x0007e40008000808 */
.L_x_8:
[----:B------:R-:W-:Y:S05]  /*04b0*/  @P2 BRA `(.L_x_10) ;  /* 0x0000000000282947 */ /* 0x000fea0003800000 */
[----:B-1234-:R-:W1:Y:S02]  /*04c0*/  LDS R3, [UR8+0x8] ;  /* 0x00000808ff037984 */ /* 0x01ee640008000800 */
[----:B-1----:R-:W-:-:S05]  /*04d0*/  LOP3.LUT R3, R3, 0x1800, RZ, 0xb8, !PT ;  /* 0x0000180003037812 */ /* 0x002fca00078eb8ff */
[----:B------:R2:W-:Y:S02]  /*04e0*/  STS [UR8+0x8], R3 ;  /* 0x00000803ff007988 */ /* 0x0005e40008000808 */
.L_x_9:
[----:B------:R-:W-:Y:S05]  /*04f0*/  @P2 BREAK B0 ;  /* 0x0000000000002942 */ /* 0x000fea0003800000 */
[----:B------:R-:W-:Y:S05]  /*0500*/  @P2 BRA `(.L_x_11) ;  /* 0x0000000000242947 */ /* 0x000fea0003800000 */
[----:B------:R-:W3:Y:S01]  /*0510*/  LDS R4, [UR8+0x8] ;  /* 0x00000808ff047984 */ /* 0x000ee20008000800 */
[----:B-12---:R-:W-:-:S05]  /*0520*/  IMAD.MOV.U32 R3, RZ, RZ, 0x6000 ;  /* 0x00006000ff037424 */ /* 0x006fca00078e00ff */
[----:B---3--:R-:W-:-:S04]  /*0530*/  LOP3.LUT R3, R4, 0x4000, R3, 0xd8, !PT ;  /* 0x0000400004037812 */ /* 0x008fc800078ed803 */
[----:B------:R-:W-:-:S05]  /*0540*/  LOP3.LUT R3, R3, 0x400000, RZ, 0xb8, !PT ;  /* 0x0040000003037812 */ /* 0x000fca00078eb8ff */
[----:B------:R5:W-:Y:S02]  /*0550*/  STS [UR8+0x8], R3 ;  /* 0x00000803ff007988 */ /* 0x000be40008000808 */
.L_x_10:
[----:B------:R-:W-:Y:S05]  /*0560*/  BSYNC B0 ;  /* 0x0000000000007941 */ /* 0x000fea0003800000 */
.L_x_7:
[----:B-12345:R-:W1:Y:S02]  /*0570*/  @!P2 LDS R3, [UR8+0x8] ;  /* 0x00000808ff03a984 */ /* 0x03ee640008000800 */
[----:B-1----:R-:W-:-:S05]  /*0580*/  @!P2 LOP3.LUT R3, R3, 0x8000, RZ, 0xb8, !PT ;  /* 0x000080000303a812 */ /* 0x002fca00078eb8ff */
[----:B------:R3:W-:Y:S02]  /*0590*/  @!P2 STS [UR8+0x8], R3 ;  /* 0x00000803ff00a988 */ /* 0x0007e40008000808 */
.L_x_11:
[----:B------:R-:W-:Y:S05]  /*05a0*/  BSYNC B1 ;  /* 0x0000000000017941 */ /* 0x000fea0003800000 */
.L_x_6:
[----:B------:R-:W-:Y:S05]  /*05b0*/  WARPSYNC.ALL ;  /* 0x0000000000007948 */ /* 0x000fea0003800000 */
[----:B-123--:R-:W1:Y:S02]  /*05c0*/  LDC R3, c[0x0][0x22c] ;  /* 0x00008b00ff037b82 */ /* 0x00ee640000000800 */
[----:B-1----:R-:W-:Y:S01]  /*05d0*/  VIADD R3, R3, 0xffffffff ;  /* 0xffffffff03037836 */ /* 0x002fe20000000000 */
[----:B------:R-:W-:Y:S06]  /*05e0*/  @P0 BRA `(.L_x_12) ;  /* 0x0000000000300947 */ /* 0x000fec0003800000 */
[----:B------:R-:W1:Y:S01]  /*05f0*/  S2R R4, SR_LANEID ;  /* 0x0000000000047919 */ /* 0x000e620000000000 */
[----:B------:R-:W-:Y:S05]  /*0600*/  WARPSYNC.ALL ;  /* 0x0000000000007948 */ /* 0x000fea0003800000 */
[----:B-1----:R-:W-:-:S05]  /*0610*/  IMAD.SHL.U32 R9, R4, 0x4, RZ ;  /* 0x0000000404097824 */ /* 0x002fca00078e00ff */
[----:B------:R-:W1:Y:S01]  /*0620*/  LDS R11, [R9+UR8] ;  /* 0x00000008090b7984 */ /* 0x000e620008000800 */
[----:B------:R-:W-:Y:S01]  /*0630*/  IADD3 R4, P1, R9, UR20, RZ ;  /* 0x0000001409047c10 */ /* 0x000fe2000ff3e0ff */
[----:B------:R-:W-:-:S04]  /*0640*/  UMOV UR4, UR20 ;  /* 0x0000001400047c82 */ /* 0x000fc80008000000 */
[----:B------:R-:W-:Y:S01]  /*0650*/  IMAD.X R5, RZ, RZ, UR21, P1 ;  /* 0x00000015ff057e24 */ /* 0x000fe200088e06ff */
[----:B------:R-:W-:-:S04]  /*0660*/  UMOV UR5, UR21 ;  /* 0x0000001500057c82 */ /* 0x000fc80008000000 */
[----:B-1----:R1:W2:Y:S01]  /*0670*/  ATOMG.E.EXCH.STRONG.GPU PT, RZ, [R4], R11 ;  /* 0x0000000b04ff73a8 */ /* 0x0022a200041ee100 */
[----:B------:R-:W-:-:S04]  /*0680*/  DEPBAR {5,4,3,2,1,0} ;  /* 0x0000003f0000791a */ /* 0x000fc80000000000 */
[----:B------:R1:W-:Y:S01]  /*0690*/  UTMACCTL.IV [UR4] ;  /* 0x00000000040079b9 */ /* 0x0003e20008000000 */
[----:B------:R-:W-:Y:S01]  /*06a0*/  NOP ;  /* 0x0000000000007918 */ /* 0x000fe20000000000 */
.L_x_12:
[----:B------:R-:W-:Y:S05]  /*06b0*/  @P0 BRA `(.L_x_13) ;  /* 0x00000000000c0947 */ /* 0x000fea0003800000 */
[----:B------:R0:W-:Y:S01]  /*06c0*/  UTMACMDFLUSH ;  /* 0x00000000000079b7 */ /* 0x0001e20000000000 */
[----:B------:R-:W-:Y:S05]  /*06d0*/  @P0 BRA `(.L_x_13) ;  /* 0x0000000000040947 */ /* 0x000fea0003800000 */
[----:B------:R-:W-:-:S04]  /*06e0*/  DEPBAR.LE SB0, 0x0 ;  /* 0x000080000000791a */ /* 0x000fc80000000000 */
.L_x_13:
[----:B------:R-:W-:Y:S05]  /*06f0*/  WARPSYNC.ALL ;  /* 0x0000000000007948 */ /* 0x000fea0003800000 */
[----:B--2---:R-:W-:Y:S06]  /*0700*/  BAR.SYNC.DEFER_BLOCKING 0x0 ;  /* 0x0000000000007b1d */ /* 0x004fec0000010000 */
[----:B------:R-:W-:Y:S02]  /*0710*/  BSSY B1, `(.L_x_14) ;  /* 0x000000b000017945 */ /* 0x000fe40003800000 */
[----:B------:R-:W-:Y:S06]  /*0720*/  BAR.SYNC.DEFER_BLOCKING 0x0 ;  /* 0x0000000000007b1d */ /* 0x000fec0000010000 */
[----:B------:R2:W-:Y:S01]  /*0730*/  @!P0 STS [R10], RZ ;  /* 0x000000ff0a008388 */ /* 0x0005e20000000800 */
[----:B------:R-:W-:Y:S01]  /*0740*/  NOP ;  /* 0x0000000000007918 */ /* 0x000fe20000000000 */
[----:B------:R-:W-:Y:S05]  /*0750*/  @P2 BRA `(.L_x_15) ;  /* 0x0000000000182947 */ /* 0x000fea0003800000 */
[----:B-1----:R-:W1:Y:S01]  /*0760*/  LDS R4, [UR8+0x8] ;  /* 0x00000808ff047984 */ /* 0x002e620008000800 */
[----:B------:R-:W3:Y:S01]  /*0770*/  LDC.64 R14, c[0x0][0x218] ;  /* 0x00008600ff0e7b82 */ /* 0x000ee20000000a00 */
[----:B------:R-:W-:Y:S02]  /*0780*/  IMAD.MOV.U32 R5, RZ, RZ, 0x70 ;  /* 0x00000070ff057424 */ /* 0x000fe400078e00ff */
[----:B---3--:R3:W-:Y:S03]  /*0790*/  STS.64 [UR8], R14 ;  /* 0x0000000eff007988 */ /* 0x0087e60008000a08 */
[----:B-1----:R-:W-:-:S05]  /*07a0*/  LOP3.LUT R4, R4, 0x10, R5, 0xd8, !PT ;  /* 0x0000001004047812 */ /* 0x002fca00078ed805 */
[----:B------:R3:W-:Y:S02]  /*07b0*/  STS [UR8+0x8], R4 ;  /* 0x00000804ff007988 */ /* 0x0007e40008000808 */
.L_x_15:
[----:B-1----:R-:W-:Y:S05]  /*07c0*/  BSYNC B1 ;  /* 0x0000000000017941 */ /* 0x002fea0003800000 */
.L_x_14:
[----:B------:R-:W-:Y:S04]  /*07d0*/  BSSY B1, `(.L_x_16) ;  /* 0x000000a000017945 */ /* 0x000fe80003800000 */
[----:B------:R-:W-:Y:S05]  /*07e0*/  @P2 BRA `(.L_x_17) ;  /* 0x0000000000202947 */ /* 0x000fea0003800000 */
[----:B---3--:R-:W1:Y:S01]  /*07f0*/  LDS R4, [UR8+0x34] ;  /* 0x00003408ff047984 */ /* 0x008e620008000800 */
[----:B------:R-:W-:Y:S02]  /*0800*/  IMAD.MOV.U32 R5, RZ, RZ, 0x3f000000 ;  /* 0x3f000000ff057424 */ /* 0x000fe400078e00ff */
[----:B------:R-:W-:Y:S01]  /*0810*/  @!P2 IMAD.MOV.U32 R9, RZ, RZ, 0x1f ;  /* 0x0000001fff09a424 */ /* 0x000fe200078e00ff */
[----:B------:R-:W3:Y:S02]  /*0820*/  @!P2 LDS R12, [UR8+0x38] ;  /* 0x00003808ff0ca984 */ /* 0x000ee40008000800 */
[----:B-1----:R-:W-:Y:S02]  /*0830*/  LOP3.LUT R4, R4, 0xff000000, R5, 0xb8, !PT ;  /* 0xff00000004047812 */ /* 0x002fe400078eb805 */
[----:B---3--:R-:W-:-:S03]  /*0840*/  @!P2 LOP3.LUT R5, R12, 0xff, R9, 0xb8, !PT ;  /* 0x000000ff0c05a812 */ /* 0x008fc600078eb809 */
[----:B------:R1:W-:Y:S04]  /*0850*/  STS [UR8+0x34], R4 ;  /* 0x00003404ff007988 */ /* 0x0003e80008000808 */
[----:B------:R1:W-:Y:S02]  /*0860*/  @!P2 STS [UR8+0x38], R5 ;  /* 0x00003805ff00a988 */ /* 0x0003e40008000808 */
.L_x_17:
[----:B------:R-:W-:Y:S05]  /*0870*/  BSYNC B1 ;  /* 0x0000000000017941 */ /* 0x000fea0003800000 */
.L_x_16:
[----:B------:R-:W-:Y:S04]  /*0880*/  BSSY B1, `(.L_x_18) ;  /* 0x0000004000017945 */ /* 0x000fe80003800000 */
[----:B------:R-:W-:Y:S05]  /*0890*/  @P2 BRA `(.L_x_19) ;  /* 0x0000000000082947 */ /* 0x000fea0003800000 */
[----:B------:R4:W-:Y:S04]  /*08a0*/  STS [UR8+0x24], R13 ;  /* 0x0000240dff007988 */ /* 0x0009e80008000808 */
[----:B------:R4:W-:Y:S02]  /*08b0*/  STS [UR8+0x20], R3 ;  /* 0x00002003ff007988 */ /* 0x0009e40008000808 */
.L_x_19:
[----:B------:R-:W-:Y:S05]  /*08c0*/  BSYNC B1 ;  /* 0x0000000000017941 */ /* 0x000fea0003800000 */
.L_x_18:
[----:B------:R-:W-:Y:S04]  /*08d0*/  BSSY B1, `(.L_x_20) ;  /* 0x000000e000017945 */ /* 0x000fe80003800000 */
[----:B------:R-:W-:Y:S05]  /*08e0*/  @P2 BRA `(.L_x_21) ;  /* 0x0000000000302947 */ /* 0x000fea0003800000 */
[----:B-1----:R-:W1:Y:S01]  /*08f0*/  LDS R5, [UR8+0x34] ;  /* 0x00003408ff057984 */ /* 0x002e620008000800 */
[----:B---3--:R-:W3:Y:S03]  /*0900*/  LDC.64 R14, c[0x0][0x240] ;  /* 0x00009000ff0e7b82 */ /* 0x008ee60000000a00 */
[----:B------:R-:W5:Y:S01]  /*0910*/  LDS R4, [UR8+0x1c] ;  /* 0x00001c08ff047984 */ /* 0x000f620008000800 */
[C---:B---3--:R-:W-:Y:S01]  /*0920*/  SHF.L.U64.HI R12, R14.reuse, 0x1, R15 ;  /* 0x000000010e0c7819 */ /* 0x048fe2000001020f */
[----:B------:R-:W-:-:S03]  /*0930*/  IMAD.SHL.U32 R9, R14, 0x2, RZ ;  /* 0x000000020e097824 */ /* 0x000fc600078e00ff */
[--C-:B------:R-:W-:Y:S02]  /*0940*/  SHF.R.U32.HI R11, RZ, 0x4, R12.reuse ;  /* 0x00000004ff0b7819 */ /* 0x100fe4000001160c */
[----:B------:R-:W-:-:S05]  /*0950*/  SHF.R.U64 R9, R9, 0x4, R12 ;  /* 0x0000000409097819 */ /* 0x000fca000000120c */
[----:B------:R3:W-:Y:S01]  /*0960*/  STS [UR8+0xc], R9 ;  /* 0x00000c09ff007988 */ /* 0x0007e20008000808 */
[----:B-1----:R-:W-:Y:S02]  /*0970*/  LOP3.LUT R5, R5, 0x7, RZ, 0xb8, !PT ;  /* 0x0000000705057812 */ /* 0x002fe400078eb8ff */
[----:B-----5:R-:W-:-:S03]  /*0980*/  LOP3.LUT R4, R4, 0xf, R11, 0xb8, !PT ;  /* 0x0000000f04047812 */ /* 0x020fc600078eb80b */
[----:B------:R3:W-:Y:S04]  /*0990*/  STS [UR8+0x34], R5 ;  /* 0x00003405ff007988 */ /* 0x0007e80008000808 */
[----:B------:R3:W-:Y:S02]  /*09a0*/  STS [UR8+0x1c], R4 ;  /* 0x00001c04ff007988 */ /* 0x0007e40008000808 */
.L_x_21:
[----:B------:R-:W-:Y:S05]  /*09b0*/  BSYNC B1 ;  /* 0x0000000000017941 */ /* 0x000fea0003800000 */
.L_x_20:
[----:B------:R-:W-:Y:S04]  /*09c0*/  BSSY B2, `(.L_x_22) ;  /* 0x000001a000027945 */ /* 0x000fe80003800000 */
[----:B------:R-:W-:Y:S04]  /*09d0*/  BSSY B1, `(.L_x_23) ;  /* 0x0000015000017945 */ /* 0x000fe80003800000 */
[----:B------:R-:W-:Y:S05]  /*09e0*/  @P2 BRA `(.L_x_24) ;  /* 0x0000000000202947 */ /* 0x000fea0003800000 */
[----:B-1-3--:R-:W1:Y:S02]  /*09f0*/  LDS R4, [UR8+0x34] ;  /* 0x00003408ff047984 */ /* 0x00ae640008000800 */
[----:B-1----:R-:W-:-:S05]  /*0a00*/  LOP3.LUT R4, R4, 0x38, RZ, 0xb8, !PT ;  /* 0x0000003804047812 */ /* 0x002fca00078eb8ff */
[----:B------:R1:W-:Y:S01]  /*0a10*/  STS [UR8+0x34], R4 ;  /* 0x00003404ff007988 */ /* 0x0003e20008000808 */
[----:B------:R-:W-:Y:S05]  /*0a20*/  @P2 BRA `(.L_x_25) ;  /* 0x0000000000202947 */ /* 0x000fea0003800000 */
[----:B-1----:R-:W1:Y:S01]  /*0a30*/  LDS R4, [UR8+0x8] ;  /* 0x00000808ff047984 */ /* 0x002e620008000800 */
[----:B------:R-:W-:-:S05]  /*0a40*/  IMAD.MOV.U32 R5, RZ, RZ, 0x780 ;  /* 0x00000780ff057424 */ /* 0x000fca00078e00ff */
[----:B-1----:R-:W-:-:S05]  /*0a50*/  LOP3.LUT R4, R4, 0x500, R5, 0xd8, !PT ;  /* 0x0000050004047812 */ /* 0x002fca00078ed805 */
[----:B------:R5:W-:Y:S02]  /*0a60*/  STS [UR8+0x8], R4 ;  /* 0x00000804ff007988 */ /* 0x000be40008000808 */
.L_x_24:
[----:B------:R-:W-:Y:S05]  /*0a70*/  @P2 BRA `(.L_x_26) ;  /* 0x0000000000282947 */ /* 0x000fea0003800000 */
[----:B-1-3-5:R-:W1:Y:S02]  /*0a80*/  LDS R4, [UR8+0x8] ;  /* 0x00000808ff047984 */ /* 0x02ae640008000800 */
[----:B-1----:R-:W-:-:S05]  /*0a90*/  LOP3.LUT R4, R4, 0x1800, RZ, 0xb8, !PT ;  /* 0x0000180004047812 */ /* 0x002fca00078eb8ff */
[----:B------:R3:W-:Y:S02]  /*0aa0*/  STS [UR8+0x8], R4 ;  /* 0x00000804ff007988 */ /* 0x0007e40008000808 */
.L_x_25:
[----:B------:R-:W-:Y:S05]  /*0ab0*/  @P2 BREAK B1 ;  /* 0x0000000000012942 */ /* 0x000fea0003800000 */
[----:B------:R-:W-:Y:S05]  /*0ac0*/  @P2 BRA `(.L_x_27) ;  /* 0x0000000000242947 */ /* 0x000fea0003800000 */
[----:B-1-3--:R-:W1:Y:S01]  /*0ad0*/  LDS R4, [UR8+0x8] ;  /* 0x00000808ff047984 */ /* 0x00ae620008000800 */
[----:B------:R-:W-:-:S05]  /*0ae0*/  IMAD.MOV.U32 R5, RZ, RZ, 0x6000 ;  /* 0x00006000ff057424 */ /* 0x000fca00078e00ff */
[----:B-1----:R-:W-:-:S04]  /*0af0*/  LOP3.LUT R4, R4, 0x6000, R5, 0xd8, !PT ;  /* 0x0000600004047812 */ /* 0x002fc800078ed805 */
[----:B------:R-:W-:-:S05]  /*0b00*/  LOP3.LUT R4, R4, 0x400000, RZ, 0xb8, !PT ;  /* 0x0040000004047812 */ /* 0x000fca00078eb8ff */
[----:B------:R1:W-:Y:S02]  /*0b10*/  STS [UR8+0x8], R4 ;  /* 0x00000804ff007988 */ /* 0x0003e40008000808 */
.L_x_26:
[----:B------:R-:W-:Y:S05]  /*0b20*/  BSYNC B1 ;  /* 0x0000000000017941 */ /* 0x000fea0003800000 */
.L_x_23:
[----:B-1-3-5:R-:W1:Y:S02]  /*0b30*/  @!P2 LDS R4, [UR8+0x8] ;  /* 0x00000808ff04a984 */ /* 0x02ae640008000800 */
[----:B-1----:R-:W-:-:S05]  /*0b40*/  @!P2 LOP3.LUT R4, R4, 0x8000, RZ, 0xb8, !PT ;  /* 0x000080000404a812 */ /* 0x002fca00078eb8ff */
[----:B------:R5:W-:Y:S02]  /*0b50*/  @!P2 STS [UR8+0x8], R4 ;  /* 0x00000804ff00a988 */ /* 0x000be40008000808 */
.L_x_27:
[----:B------:R-:W-:Y:S05]  /*0b60*/  BSYNC B2 ;  /* 0x0000000000027941 */ /* 0x000fea0003800000 */
.L_x_22:
[----:B------:R-:W-:Y:S05]  /*0b70*/  WARPSYNC.ALL ;  /* 0x0000000000007948 */ /* 0x000fea0003800000 */
[----:B------:R-:W-:-:S04]  /*0b80*/  UIADD3 UR4, UR6, 0x80, URZ ;  /* 0x0000008006047890 */ /* 0x000fc8000fffe03f */
[----:B------:R-:W-:-:S04]  /*0b90*/  UIADD3 UR18, UP0, UR4, UR16, URZ ;  /* 0x0000001004127290 */ /* 0x000fc8000ff1e03f */
[----:B------:R-:W-:Y:S01]  /*0ba0*/  ULEA.HI.X.SX32 UR19, UR4, UR17, 0x1, UP0 ;  /* 0x0000001104137291 */ /* 0x000fe200080f0e3f */
[----:B------:R-:W-:Y:S11]  /*0bb0*/  @P0 BRA `(.L_x_28) ;  /* 0x0000000000300947 */ /* 0x000ff60003800000 */
[----:B-1-3-5:R-:W1:Y:S01]  /*0bc0*/  S2R R4, SR_LANEID ;  /* 0x0000000000047919 */ /* 0x02ae620000000000 */
[----:B------:R-:W-:Y:S05]  /*0bd0*/  WARPSYNC.ALL ;  /* 0x0000000000007948 */ /* 0x000fea0003800000 */
[----:B-1----:R-:W-:-:S05]  /*0be0*/  IMAD.SHL.U32 R11, R4, 0x4, RZ ;  /* 0x00000004040b7824 */ /* 0x002fca00078e00ff */
[----:B------:R-:W1:Y:S01]  /*0bf0*/  LDS R9, [R11+UR8] ;  /* 0x000000080b097984 */ /* 0x000e620008000800 */
[----:B------:R-:W-:Y:S01]  /*0c00*/  IADD3 R4, P1, R11, UR18, RZ ;  /* 0x000000120b047c10 */ /* 0x000fe2000ff3e0ff */
[----:B------:R-:W-:-:S04]  /*0c10*/  UMOV UR4, UR18 ;  /* 0x0000001200047c82 */ /* 0x000fc80008000000 */
[----:B------:R-:W-:Y:S01]  /*0c20*/  IMAD.X R5, RZ, RZ, UR19, P1 ;  /* 0x00000013ff057e24 */ /* 0x000fe200088e06ff */
[----:B------:R-:W-:-:S04]  /*0c30*/  UMOV UR5, UR19 ;  /* 0x0000001300057c82 */ /* 0x000fc80008000000 */
[----:B-1----:R1:W3:Y:S01]  /*0c40*/  ATOMG.E.EXCH.STRONG.GPU PT, RZ, [R4], R9 ;  /* 0x0000000904ff73a8 */ /* 0x0022e200041ee100 */
[----:B------:R-:W-:-:S04]  /*0c50*/  DEPBAR {5,4,3,2,1,0} ;  /* 0x0000003f0000791a */ /* 0x000fc80000000000 */
[----:B------:R1:W-:Y:S01]  /*0c60*/  UTMACCTL.IV [UR4] ;  /* 0x00000000040079b9 */ /* 0x0003e20008000000 */
[----:B------:R-:W-:Y:S01]  /*0c70*/  NOP ;  /* 0x0000000000007918 */ /* 0x000fe20000000000 */
.L_x_28:
[----:B------:R-:W-:Y:S05]  /*0c80*/  @P0 BRA `(.L_x_29) ;  /* 0x00000000000c0947 */ /* 0x000fea0003800000 */
[----:B------:R0:W-:Y:S01]  /*0c90*/  UTMACMDFLUSH ;  /* 0x00000000000079b7 */ /* 0x0001e20000000000 */
[----:B------:R-:W-:Y:S05]  /*0ca0*/  @P0 BRA `(.L_x_29) ;  /* 0x0000000000040947 */ /* 0x000fea0003800000 */
[----:B------:R-:W-:-:S04]  /*0cb0*/  DEPBAR.LE SB0, 0x0 ;  /* 0x000080000000791a */ /* 0x000fc80000000000 */
.L_x_29:
[----:B------:R-:W-:Y:S05]  /*0cc0*/  WARPSYNC.ALL ;  /* 0x0000000000007948 */ /* 0x000fea0003800000 */
[----:B---3--:R-:W-:Y:S06]  /*0cd0*/  BAR.SYNC.DEFER_BLOCKING 0x0 ;  /* 0x0000000000007b1d */ /* 0x008fec0000010000 */
[----:B------:R-:W-:Y:S02]  /*0ce0*/  BSSY B2, `(.L_x_30) ;  /* 0x000000b000027945 */ /* 0x000fe40003800000 */
[----:B------:R-:W-:Y:S06]  /*0cf0*/  BAR.SYNC.DEFER_BLOCKING 0x0 ;  /* 0x0000000000007b1d */ /* 0x000fec0000010000 */
[----:B------:R3:W-:Y:S01]  /*0d00*/  @!P0 STS [R10], RZ ;  /* 0x000000ff0a008388 */ /* 0x0007e20000000800 */
[----:B------:R-:W-:Y:S01]  /*0d10*/  NOP ;  /* 0x0000000000007918 */ /* 0x000fe20000000000 */
[----:B------:R-:W-:Y:S05]  /*0d20*/  @P2 BRA `(.L_x_31) ;  /* 0x0000000000182947 */ /* 0x000fea0003800000 */
[----:B-1---5:R-:W1:Y:S01]  /*0d30*/  LDS R4, [UR8+0x8] ;  /* 0x00000808ff047984 */ /* 0x022e620008000800 */
[----:B--23--:R-:W2:Y:S01]  /*0d40*/  LDC.64 R10, c[0x0][0x220] ;  /* 0x00008800ff0a7b82 */ /* 0x00cea20000000a00 */
[----:B------:R-:W-:Y:S02]  /*0d50*/  IMAD.MOV.U32 R5, RZ, RZ, 0x70 ;  /* 0x00000070ff057424 */ /* 0x000fe400078e00ff */
[----:B--2---:R2:W-:Y:S03]  /*0d60*/  STS.64 [UR8], R10 ;  /* 0x0000000aff007988 */ /* 0x0045e60008000a08 */
[----:B-1----:R-:W-:-:S05]  /*0d70*/  LOP3.LUT R4, R4, 0x10, R5, 0xd8, !PT ;  /* 0x0000001004047812 */ /* 0x002fca00078ed805 */
[----:B------:R2:W-:Y:S02]  /*0d80*/  STS [UR8+0x8], R4 ;  /* 0x00000804ff007988 */ /* 0x0005e40008000808 */
.L_x_31:
[----:B-1----:R-:W-:Y:S05]  /*0d90*/  BSYNC B2 ;  /* 0x0000000000027941 */ /* 0x002fea0003800000 */
.L_x_30:
[----:B------:R-:W-:Y:S04]  /*0da0*/  BSSY B3, `(.L_x_32) ;  /* 0x0000011000037945 */ /* 0x000fe80003800000 */
[----:B------:R-:W-:Y:S04]  /*0db0*/  BSSY B2, `(.L_x_33) ;  /* 0x000000e000027945 */ /* 0x000fe80003800000 */
[----:B------:R-:W-:Y:S05]  /*0dc0*/  @P2 BRA `(.L_x_34) ;  /* 0x0000000000242947 */ /* 0x000fea0003800000 */
[----:B--2--5:R-:W1:Y:S01]  /*0dd0*/  LDS R4, [UR8+0x34] ;  /* 0x00003408ff047984 */ /* 0x024e620008000800 */
[----:B------:R-:W-:-:S05]  /*0de0*/  IMAD.MOV.U32 R5, RZ, RZ, 0x3f000000 ;  /* 0x3f000000ff057424 */ /* 0x000fca00078e00ff */
[----:B-1----:R-:W-:-:S05]  /*0df0*/  LOP3.LUT R4, R4, 0xff000000, R5, 0xb8, !PT ;  /* 0xff00000004047812 */ /* 0x002fca00078eb805 */
[----:B------:R1:W-:Y:S01]  /*0e00*/  STS [UR8+0x34], R4 ;  /* 0x00003404ff007988 */ /* 0x0003e20008000808 */
[----:B------:R-:W-:Y:S05]  /*0e10*/  @P2 BRA `(.L_x_35) ;  /* 0x00000000001c2947 */ /* 0x000fea0003800000 */
[----:B-1----:R-:W1:Y:S01]  /*0e20*/  LDS R4, [UR8+0x38] ;  /* 0x00003808ff047984 */ /* 0x002e620008000800 */
[----:B------:R-:W-:-:S05]  /*0e30*/  IMAD.MOV.U32 R5, RZ, RZ, 0x3f ;  /* 0x0000003fff057424 */ /* 0x000fca00078e00ff */
[----:B-1----:R-:W-:-:S05]  /*0e40*/  LOP3.LUT R4, R4, 0xff, R5, 0xb8, !PT ;  /* 0x000000ff04047812 */ /* 0x002fca00078eb805 */
[----:B------:R1:W-:Y:S02]  /*0e50*/  STS [UR8+0x38], R4 ;  /* 0x00003804ff007988 */ /* 0x0003e40008000808 */
.L_x_34:
[----:B------:R-:W-:Y:S05]  /*0e60*/  @P2 BREAK B2 ;  /* 0x0000000000022942 */ /* 0x000fea0003800000 */
[----:B------:R-:W-:Y:S05]  /*0e70*/  @P2 BRA `(.L_x_36) ;  /* 0x00000000000c2947 */ /* 0x000fea0003800000 */
[----:B------:R1:W-:Y:S02]  /*0e80*/  STS [UR8+0x20], R3 ;  /* 0x00002003ff007988 */ /* 0x0003e40008000808 */
.L_x_35:
[----:B------:R-:W-:Y:S05]  /*0e90*/  BSYNC B2 ;  /* 0x0000000000027941 */ /* 0x000fea0003800000 */
.L_x_33:
[----:B------:R1:W-:Y:S02]  /*0ea0*/  @!P2 STS [UR8+0x24], R2 ;  /* 0x00002402ff00a988 */ /* 0x0003e40008000808 */
.L_x_36:
[----:B------:R-:W-:Y:S05]  /*0eb0*/  BSYNC B3 ;  /* 0x0000000000037941 */ /* 0x000fea0003800000 */
.L_x_32:
[----:B------:R-:W-:Y:S05]  /*0ec0*/  WARPSYNC.ALL ;  /* 0x0000000000007948 */ /* 0x000fea0003800000 */
[----:B------:R-:W-:Y:S04]  /*0ed0*/  BSSY B3, `(.L_x_37) ;  /* 0x000000e000037945 */ /* 0x000fe80003800000 */
[----:B------:R-:W-:Y:S05]  /*0ee0*/  @P2 BRA `(.L_x_38) ;  /* 0x0000000000302947 */ /* 0x000fea0003800000 */
[----:B-1--4-:R-:W1:Y:S01]  /*0ef0*/  LDS R3, [UR8+0x34] ;  /* 0x00003408ff037984 */ /* 0x012e620008000800 */
[----:B--2--5:R-:W2:Y:S03]  /*0f00*/  LDC.64 R4, c[0x0][0x248] ;  /* 0x00009200ff047b82 */ /* 0x024ea60000000a00 */
[----:B------:R-:W4:Y:S01]  /*0f10*/  LDS R2, [UR8+0x1c] ;  /* 0x00001c08ff027984 */ /* 0x000f220008000800 */
[C---:B--2---:R-:W-:Y:S01]  /*0f20*/  SHF.L.U64.HI R5, R4.reuse, 0x1, R5 ;  /* 0x0000000104057819 */ /* 0x044fe20000010205 */
[----:B------:R-:W-:-:S03]  /*0f30*/  IMAD.SHL.U32 R4, R4, 0x2, RZ ;  /* 0x0000000204047824 */ /* 0x000fc600078e00ff */
[--C-:B------:R-:W-:Y:S02]  /*0f40*/  SHF.R.U32.HI R9, RZ, 0x4, R5.reuse ;  /* 0x00000004ff097819 */ /* 0x100fe40000011605 */
[----:B------:R-:W-:-:S05]  /*0f50*/  SHF.R.U64 R4, R4, 0x4, R5 ;  /* 0x0000000404047819 */ /* 0x000fca0000001205 */
[----:B------:R2:W-:Y:S01]  /*0f60*/  STS [UR8+0xc], R4 ;  /* 0x00000c04ff007988 */ /* 0x0005e20008000808 */
[----:B-1----:R-:W-:Y:S02]  /*0f70*/  LOP3.LUT R3, R3, 0x7, RZ, 0xb8, !PT ;  /* 0x0000000703037812 */ /* 0x002fe400078eb8ff */
[----:B----4-:R-:W-:-:S03]  /*0f80*/  LOP3.LUT R2, R2, 0xf, R9, 0xb8, !PT ;  /* 0x0000000f02027812 */ /* 0x010fc600078eb809 */
[----:B------:R2:W-:Y:S04]  /*0f90*/  STS [UR8+0x34], R3 ;  /* 0x00003403ff007988 */ /* 0x0005e80008000808 */
[----:B------:R2:W-:Y:S02]  /*0fa0*/  STS [UR8+0x1c], R2 ;  /* 0x00001c02ff007988 */ /* 0x0005e40008000808 */
.L_x_38:
[----:B------:R-:W-:Y:S05]  /*0fb0*/  BSYNC B3 ;  /* 0x0000000000037941 */ /* 0x000fea0003800000 */
.L_x_37:
[----:B------:R-:W-:Y:S04]  /*0fc0*/  BSSY B3, `(.L_x_39) ;  /* 0x000001a000037945 */ /* 0x000fe80003800000 */
[----:B------:R-:W-:Y:S04]  /*0fd0*/  BSSY B4, `(.L_x_40) ;  /* 0x0000015000047945 */ /* 0x000fe80003800000 */
[----:B------:R-:W-:Y:S05]  /*0fe0*/  @P2 BRA `(.L_x_41) ;  /* 0x0000000000202947 */ /* 0x000fea0003800000 */
[----:B-12---:R-:W1:Y:S02]  /*0ff0*/  LDS R2, [UR8+0x34] ;  /* 0x00003408ff027984 */ /* 0x006e640008000800 */
[----:B-1----:R-:W-:-:S05]  /*1000*/  LOP3.LUT R2, R2, 0x38, RZ, 0xb8, !PT ;  /* 0x0000003802027812 */ /* 0x002fca00078eb8ff */
[----:B------:R1:W-:Y:S01]  /*1010*/  STS [UR8+0x34], R2 ;  /* 0x00003402ff007988 */ /* 0x0003e20008000808 */
[----:B------:R-:W-:Y:S05]  /*1020*/  @P2 BRA `(.L_x_42) ;  /* 0x0000000000202947 */ /* 0x000fea0003800000 */
[----:B-1----:R-:W1:Y:S01]  /*1030*/  LDS R2, [UR8+0x8] ;  /* 0x00000808ff027984 */ /* 0x002e620008000800 */
[----:B----4-:R-:W-:-:S05]  /*1040*/  IMAD.MOV.U32 R3, RZ, RZ, 0x780 ;  /* 0x00000780ff037424 */ /* 0x010fca00078e00ff */
[----:B-1----:R-:W-:-:S05]  /*1050*/  LOP3.LUT R2, R2, 0x500, R3, 0xd8, !PT ;  /* 0x0000050002027812 */ /* 0x002fca00078ed803 */
[----:B------:R1:W-:Y:S02]  /*1060*/  STS [UR8+0x8], R2 ;  /* 0x00000802ff007988 */ /* 0x0003e40008000808 */
.L_x_41:
[----:B------:R-:W-:Y:S05]  /*1070*/  @P2 BRA `(.L_x_43) ;  /* 0x0000000000282947 */ /* 0x000fea0003800000 */
[----:B-12---:R-:W1:Y:S02]  /*1080*/  LDS R2, [UR8+0x8] ;  /* 0x00000808ff027984 */ /* 0x006e640008000800 */
[----:B-1----:R-:W-:-:S05]  /*1090*/  LOP3.LUT R2, R2, 0x1800, RZ, 0xb8, !PT ;  /* 0x0000180002027812 */ /* 0x002fca00078eb8ff */
[----:B------:R2:W-:Y:S02]  /*10a0*/  STS [UR8+0x8], R2 ;  /* 0x00000802ff007988 */ /* 0x0005e40008000808 */
.L_x_42:
[----:B------:R-:W-:Y:S05]  /*10b0*/  @P2 BREAK B4 ;  /* 0x0000000000042942 */ /* 0x000fea0003800000 */
[----:B------:R-:W-:Y:S05]  /*10c0*/  @P2 BRA `(.L_x_44) ;  /* 0x0000000000242947 */ /* 0x000fea0003800000 */
[----:B-12---:R-:W1:Y:S01]  /*10d0*/  LDS R2, [UR8+0x8] ;  /* 0x00000808ff027984 */ /* 0x006e620008000800 */
[----:B----4-:R-:W-:-:S05]  /*10e0*/  IMAD.MOV.U32 R3, RZ, RZ, 0x6000 ;  /* 0x00006000ff037424 */ /* 0x010fca00078e00ff */
[----:B-1----:R-:W-:-:S04]  /*10f0*/  LOP3.LUT R2, R2, 0x6000, R3, 0xd8, !PT ;  /* 0x0000600002027812 */ /* 0x002fc800078ed803 */
[----:B------:R-:W-:-:S05]  /*1100*/  LOP3.LUT R2, R2, 0x400000, RZ, 0xb8, !PT ;  /* 0x0040000002027812 */ /* 0x000fca00078eb8ff */
[----:B------:R1:W-:Y:S02]  /*1110*/  STS [UR8+0x8], R2 ;  /* 0x00000802ff007988 */ /* 0x0003e40008000808 */
.L_x_43:
[----:B------:R-:W-:Y:S05]  /*1120*/  BSYNC B4 ;  /* 0x0000000000047941 */ /* 0x000fea0003800000 */
.L_x_40:
[----:B-12---:R-:W1:Y:S02]  /*1130*/  @!P2 LDS R2, [UR8+0x8] ;  /* 0x00000808ff02a984 */ /* 0x006e640008000800 */
[----:B-1----:R-:W-:-:S05]  /*1140*/  @!P2 LOP3.LUT R2, R2, 0x8000, RZ, 0xb8, !PT ;  /* 0x000080000202a812 */ /* 0x002fca00078eb8ff */
[----:B------:R1:W-:Y:S02]  /*1150*/  @!P2 STS [UR8+0x8], R2 ;  /* 0x00000802ff00a988 */ /* 0x0003e40008000808 */
.L_x_44:
[----:B------:R-:W-:Y:S05]  /*1160*/  BSYNC B3 ;  /* 0x0000000000037941 */ /* 0x000fea0003800000 */
.L_x_39:
[----:B------:R-:W-:Y:S05]  /*1170*/  WARPSYNC.ALL ;  /* 0x0000000000007948 */ /* 0x000fea0003800000 */
[----:B------:R-:W-:-:S04]  /*1180*/  UIADD3 UR6, UR6, 0x100, URZ ;  /* 0x0000010006067890 */ /* 0x000fc8000fffe03f */
[----:B------:R-:W-:-:S04]  /*1190*/  UIADD3 UR16, UP0, UR6, UR16, URZ ;  /* 0x0000001006107290 */ /* 0x000fc8000ff1e03f */
[----:B------:R-:W-:Y:S01]  /*11a0*/  ULEA.HI.X.SX32 UR17, UR6, UR17, 0x1, UP0 ;  /* 0x0000001106117291 */ /* 0x000fe200080f0e3f */
[----:B------:R-:W-:Y:S11]  /*11b0*/  @P0 BRA `(.L_x_45) ;  /* 0x0000000000300947 */ /* 0x000ff60003800000 */
[----:B-12---:R-:W5:Y:S01]  /*11c0*/  S2R R2, SR_LANEID ;  /* 0x0000000000027919 */ /* 0x006f620000000000 */
[----:B------:R-:W-:Y:S05]  /*11d0*/  WARPSYNC.ALL ;  /* 0x0000000000007948 */ /* 0x000fea0003800000 */
[----:B-----5:R-:W-:-:S05]  /*11e0*/  IMAD.SHL.U32 R4, R2, 0x4, RZ ;  /* 0x0000000402047824 */ /* 0x020fca00078e00ff */
[----:B------:R-:W1:Y:S01]  /*11f0*/  LDS R5, [R4+UR8] ;  /* 0x0000000804057984 */ /* 0x000e620008000800 */
[----:B------:R-:W-:Y:S01]  /*1200*/  IADD3 R2, P1, R4, UR16, RZ ;  /* 0x0000001004027c10 */ /* 0x000fe2000ff3e0ff */
[----:B------:R-:W-:-:S04]  /*1210*/  UMOV UR4, UR16 ;  /* 0x0000001000047c82 */ /* 0x000fc80008000000 */
[----:B----4-:R-:W-:Y:S01]  /*1220*/  IMAD.X R3, RZ, RZ, UR17, P1 ;  /* 0x00000011ff037e24 */ /* 0x010fe200088e06ff */
[----:B------:R-:W-:-:S04]  /*1230*/  UMOV UR5, UR17 ;  /* 0x0000001100057c82 */ /* 0x000fc80008000000 */
[----:B-1----:R1:W2:Y:S01]  /*1240*/  ATOMG.E.EXCH.STRONG.GPU PT, RZ, [R2], R5 ;  /* 0x0000000502ff73a8 */ /* 0x0022a200041ee100 */
[----:B------:R-:W-:-:S04]  /*1250*/  DEPBAR {5,4,3,2,1,0} ;  /* 0x0000003f0000791a */ /* 0x000fc80000000000 */
[----:B------:R1:W-:Y:S01]  /*1260*/  UTMACCTL.IV [UR4] ;  /* 0x00000000040079b9 */ /* 0x0003e20008000000 */
[----:B------:R-:W-:Y:S01]  /*1270*/  NOP ;  /* 0x0000000000007918 */ /* 0x000fe20000000000 */
.L_x_45:
[----:B------:R-:W-:Y:S05]  /*1280*/  @P0 BRA `(.L_x_46) ;  /* 0x00000000000c0947 */ /* 0x000fea0003800000 */
[----:B------:R0:W-:Y:S01]  /*1290*/  UTMACMDFLUSH ;  /* 0x00000000000079b7 */ /* 0x0001e20000000000 */
[----:B------:R-:W-:Y:S05]  /*12a0*/  @P0 BRA `(.L_x_46) ;  /* 0x0000000000040947 */ /* 0x000fea0003800000 */
[----:B------:R-:W-:-:S04]  /*12b0*/  DEPBAR.LE SB0, 0x0 ;  /* 0x000080000000791a */ /* 0x000fc80000000000 */
.L_x_46:
[----:B------:R-:W-:Y:S05]  /*12c0*/  WARPSYNC.ALL ;  /* 0x0000000000007948 */ /* 0x000fea0003800000 */
[----:B--2---:R-:W-:Y:S01]  /*12d0*/  BAR.SYNC.DEFER_BLOCKING 0x0 ;  /* 0x0000000000007b1d */ /* 0x004fe20000010000 */
[----:B------:R-:W-:Y:S01]  /*12e0*/  ISETP.GE.AND P0, PT, R8, 0x1, PT ;  /* 0x000000010800780c */ /* 0x000fe20003f06270 */
[----:B------:R-:W-:Y:S01]  /*12f0*/  USHF.L.U32 UR11, UR23, 0x6, URZ ;  /* 0x00000006170b7899 */ /* 0x000fe2000800063f */
[----:B------:R-:W-:Y:S01]  /*1300*/  CS2R R24, SRZ ;  /* 0x0000000000187805 */ /* 0x000fe2000001ff00 */
[----:B------:R-:W-:Y:S01]  /*1310*/  USHF.L.U32 UR26, UR22, 0x6, URZ ;  /* 0x00000006161a7899 */ /* 0x000fe2000800063f */
[----:B------:R-:W-:Y:S01]  /*1320*/  CS2R R26, SRZ ;  /* 0x00000000001a7805 */ /* 0x000fe2000001ff00 */
[----:B------:R-:W-:Y:S01]  /*1330*/  VOTEU.ALL UP0, P2 ;  /* 0x00000000003f7886 */ /* 0x000fe20001000000 */
[----:B-1----:R-:W-:Y:S01]  /*1340*/  UMOV UR4, 0x1 ;  /* 0x0000000100047882 */ /* 0x002fe20000000000 */
[----:B------:R-:W-:-:S02]  /*1350*/  CS2R R28, SRZ ;  /* 0x00000000001c7805 */ /* 0x000fc4000001ff00 */
[----:B------:R-:W-:Y:S02]  /*1360*/  CS2R R30, SRZ ;  /* 0x00000000001e7805 */ /* 0x000fe4000001ff00 */
[----:B------:R-:W-:Y:S01]  /*1370*/  CS2R R32, SRZ ;  /* 0x0000000000207805 */ /* 0x000fe2000001ff00 */
[----:B------:R-:W-:-:S04]  /*1380*/  @!UP0 UIADD3 UR4, -UR4, 0x100000, URZ ;  /* 0x0010000004048890 */ /* 0x000fc8000fffe13f */
[----:B------:R-:W-:Y:S02]  /*1390*/  @!UP0 USHF.L.U32 UR5, UR4, 0xb, URZ ;  /* 0x0000000b04058899 */ /* 0x000fe4000800063f */
[----:B------:R-:W-:Y:S01]  /*13a0*/  @!UP0 USHF.L.U32 UR4, UR4, 0x1, URZ ;  /* 0x0000000104048899 */ /* 0x000fe2000800063f */
[----:B------:R-:W-:Y:S01]  /*13b0*/  CS2R R34, SRZ ;  /* 0x0000000000227805 */ /* 0x000fe2000001ff00 */
[----:B------:R-:W-:Y:S01]  /*13c0*/  VOTEU.ALL UP0, P2 ;  /* 0x00000000003f7886 */ /* 0x000fe20001000000 */
[----:B------:R-:W-:Y:S02]  /*13d0*/  CS2R R36, SRZ ;  /* 0x0000000000247805 */ /* 0x000fe4000001ff00 */
[----:B------:R-:W-:Y:S01]  /*13e0*/  CS2R R38, SRZ ;  /* 0x0000000000267805 */ /* 0x000fe2000001ff00 */
[----:B------:R-:W1:Y:S06]  /*13f0*/  FENCE.VIEW.ASYNC.S ;  /* 0x00000000000073c6 */ /* 0x000e6c0000000000 */
[----:B-1----:R1:W2:Y:S01]  /*1400*/  @!UP0 SYNCS.EXCH.64 URZ, [UR8+0x2000], UR4 ;  /* 0x00200004083f85b2 */ /* 0x0022a20008000100 */
[----:B------:R-:W-:Y:S05]  /*1410*/  @!P0 BRA `(.L_x_47) ;  /* 0x0000000400208947 */ /* 0x000fea0003800000 */
[----:B------:R-:W-:Y:S01]  /*1420*/  UIADD3 UR6, UR8, 0x1000, URZ ;  /* 0x0000100008067890 */ /* 0x000fe2000fffe03f */
[----:B------:R-:W-:Y:S01]  /*1430*/  SHF.R.U32.HI R8, RZ, 0x5, R0 ;  /* 0x00000005ff087819 */ /* 0x000fe20000011600 */
[----:B-1----:R-:W-:Y:S01]  /*1440*/  USHF.R.U32.HI UR4, URZ, 0x4, UR8 ;  /* 0x000000043f047899 */ /* 0x002fe20008011608 */
[----:B------:R-:W-:Y:S02]  /*1450*/  CS2R R24, SRZ ;  /* 0x0000000000187805 */ /* 0x000fe4000001ff00 */
[----:B------:R-:W-:Y:S02]  /*1460*/  CS2R R26, SRZ ;  /* 0x00000000001a7805 */ /* 0x000fe4000001ff00 */
[----:B------:R-:W-:Y:S01]  /*1470*/  CS2R R28, SRZ ;  /* 0x00000000001c7805 */ /* 0x000fe2000001ff00 */
[----:B------:R-:W-:Y:S01]  /*1480*/  USGXT.U32 UR4, UR4, 0xe ;  /* 0x0000000e0404789a */ /* 0x000fe20008000000 */
[----:B------:R-:W-:Y:S02]  /*1490*/  CS2R R30, SRZ ;  /* 0x00000000001e7805 */ /* 0x000fe4000001ff00 */
[----:B------:R-:W-:-:S02]  /*14a0*/  CS2R R32, SRZ ;  /* 0x0000000000207805 */ /* 0x000fc4000001ff00 */
[----:B------:R-:W-:Y:S02]  /*14b0*/  CS2R R34, SRZ ;  /* 0x0000000000227805 */ /* 0x000fe4000001ff00 */
[----:B------:R-:W-:Y:S02]  /*14c0*/  CS2R R36, SRZ ;  /* 0x0000000000247805 */ /* 0x000fe4000001ff00 */
[----:B------:R-:W-:Y:S01]  /*14d0*/  CS2R R38, SRZ ;  /* 0x0000000000267805 */ /* 0x000fe2000001ff00 */
[----:B-----5:R-:W-:Y:S01]  /*14e0*/  IMAD.U32 R4, RZ, RZ, UR6 ;  /* 0x00000006ff047e24 */ /* 0x020fe2000f8e00ff */
[----:B------:R-:W-:Y:S01]  /*14f0*/  UMOV UR12, 0xfffffffe ;  /* 0xfffffffe000c7882 */ /* 0x000fe20000000000 */
[----:B------:R-:W-:Y:S01]  /*1500*/  UMOV UR13, 0x7fffffdf ;  /* 0x7fffffdf000d7882 */ /* 0x000fe20000000000 */
[----:B------:R-:W-:Y:S01]  /*1510*/  UMOV UR5, URZ ;  /* 0x0000003f00057c82 */ /* 0x000fe20008000000 */
[----:B------:R-:W-:Y:S01]  /*1520*/  UMOV UR10, URZ ;  /* 0x0000003f000a7c82 */ /* 0x000fe20008000000 */
[----:B------:R-:W-:-:S12]  /*1530*/  UIADD3.64 UR12, UR4, -UR12, URZ ;  /* 0x8000000c040c7297 */ /* 0x000fd8000fffe03f */
.L_x_49:
[----:B--2---:R-:W-:Y:S01]  /*1540*/  BAR.SYNC.DEFER_BLOCKING 0x0 ;  /* 0x0000000000007b1d */ /* 0x004fe20000010000 */
[----:B------:R-:W-:Y:S01]  /*1550*/  @!P2 IMAD.MOV.U32 R2, RZ, RZ, 0x2000 ;  /* 0x00002000ff02a424 */ /* 0x000fe200078e00ff */
[----:B------:R-:W-:Y:S02]  /*1560*/  ELECT P0, URZ, PT ;  /* 0x00000000003f782f */ /* 0x000fe40003800000 */
[----:B------:R-:W-:Y:S02]  /*1570*/  ELECT P1, URZ, PT ;  /* 0x00000000003f782f */ /* 0x000fe40003820000 */
[C---:B------:R-:W-:Y:S01]  /*1580*/  ISETP.LT.U32.AND P0, PT, R6.reuse, 0x20, P0 ;  /* 0x000000200600780c */ /* 0x040fe20000701070 */
[----:B------:R-:W-:Y:S01]  /*1590*/  UMOV UR27, UR10 ;  /* 0x0000000a001b7c82 */ /* 0x000fe20008000000 */
[----:B------:R-:W-:-:S11]  /*15a0*/  ISETP.LT.U32.AND P1, PT, R6, 0x20, P1 ;  /* 0x000000200600780c */ /* 0x000fd60000f21070 */
[----:B------:R-:W-:Y:S02]  /*15b0*/  VOTEU.ANY UP0, P0 ;  /* 0x00000000003f7886 */ /* 0x000fe40000000100 */
[----:B------:R-:W-:Y:S01]  /*15c0*/  VOTEU.ANY UP1, P1 ;  /* 0x00000000003f7886 */ /* 0x000fe20000820100 */
[----:B------:R-:W-:Y:S01]  /*15d0*/  VOTEU.ANY UP2, P1 ;  /* 0x00000000003f7886 */ /* 0x000fe20000840100 */
[----:B------:R1:W-:Y:S01]  /*15e0*/  @!P2 SYNCS.ARRIVE.TRANS64 RZ, [UR8+0x2000], R2 ;  /* 0x00200002ffffa9a7 */ /* 0x0003e20008000008 */
[----:B------:R2:W-:Y:S06]  /*15f0*/  MEMBAR.ALL.CTA ;  /* 0x0000000000007992 */ /* 0x0005ec0000008000 */
[----:B--2---:R-:W2:Y:S01]  /*1600*/  FENCE.VIEW.ASYNC.S ;  /* 0x00000000000073c6 */ /* 0x004ea20000000000 */
[----:B------:R-:W-:-:S02]  /*1610*/  @UP0 UIADD3 UR6, UR8, 0x1000, URZ ;  /* 0x0000100008060890 */ /* 0x000fc4000fffe03f */
[----:B------:R-:W-:Y:S01]  /*1620*/  @UP1 UIADD3 UR9, UR8, 0x2000, URZ ;  /* 0x0000200008091890 */ /* 0x000fe2000fffe03f */
[----:B------:R-:W-:Y:S01]  /*1630*/  @UP1 UMOV UR7, UR21 ;  /* 0x0000001500071c82 */ /* 0x000fe20008000000 */
[----:B------:R-:W-:Y:S02]  /*1640*/  @UP0 UIADD3 UR25, UR8, 0x2000, URZ ;  /* 0x0000200008190890 */ /* 0x000fe4000fffe03f */
[----:B------:R-:W-:Y:S01]  /*1650*/  @P0 IMAD.U32 R4, RZ, RZ, UR6 ;  /* 0x00000006ff040e24 */ /* 0x000fe2000f8e00ff */
[----:B------:R-:W-:Y:S01]  /*1660*/  @UP1 UMOV UR6, UR20 ;  /* 0x0000001400061c82 */ /* 0x000fe20008000000 */
[----:B--2---:R-:W-:Y:S01]  /*1670*/  VOTEU.ANY UP1, P0 ;  /* 0x00000000003f7886 */ /* 0x004fe20000020100 */
[----:B-1----:R-:W-:Y:S02]  /*1680*/  SHF.L.U32 R2, R7, 0x1f, RZ ;  /* 0x0000001f07027819 */ /* 0x002fe400000006ff */
[----:B------:R-:W-:Y:S01]  /*1690*/  @P0 R2UR UR24, R4 ;  /* 0x00000000041802ca */ /* 0x000fe200000e0000 */
[----:B------:R-:W-:Y:S06]  /*16a0*/  BAR.SYNC.DEFER_BLOCKING 0x0 ;  /* 0x0000000000007b1d */ /* 0x000fec0000010000 */
[----:B------:R1:W-:Y:S02]  /*16b0*/  @UP2 UTMALDG.2D [UR8], [UR6] ;  /* 0x00000008060025b4 */ /* 0x0003e40008008000 */
[----:B-1----:R-:W-:Y:S01]  /*16c0*/  @UP0 UMOV UR6, UR18 ;  /* 0x0000001200060c82 */ /* 0x002fe20008000000 */
[----:B------:R-:W-:Y:S01]  /*16d0*/  @UP0 UMOV UR7, UR19 ;  /* 0x0000001300070c82 */ /* 0x000fe20008000000 */
[----:B------:R-:W-:Y:S06]  /*16e0*/  BAR.SYNC.DEFER_BLOCKING 0x0 ;  /* 0x0000000000007b1d */ /* 0x000fec0000010000 */
[----:B------:R1:W-:Y:S02]  /*16f0*/  @UP1 UTMALDG.2D [UR24], [UR6] ;  /* 0x00000018060015b4 */ /* 0x0003e40008008000 */
[----:B------:R-:W-:Y:S06]  /*1700*/  BAR.SYNC.DEFER_BLOCKING 0x0 ;  /* 0x0000000000007b1d */ /* 0x000fec0000010000 */
[----:B------:R-:W2:Y:S02]  /*1710*/  SYNCS.PHASECHK.TRANS64.TRYWAIT P0, [UR8+0x2000], R2 ;  /* 0x00200002ff0075a7 */ /* 0x000ea40008000148 */
[----:B-12---:R-:W-:Y:S05]  /*1720*/  @!P0 BRA `(.L_x_48) ;  /* 0x0000000400048947 */ /* 0x006fea0003800000 */
.L_x_50:
[----:B----4-:R-:W-:Y:S01]  /*1730*/  LOP3.LUT R3, R8, 0x4, RZ, 0xc0, !PT ;  /* 0x0000000408037812 */ /* 0x010fe200078ec0ff */
[----:B------:R-:W-:Y:S02]  /*1740*/  WARPGROUP.DEPBAR.LE gsb0, 0x0 ;  /* 0x00008000000079c5 */ /* 0x000fe40000010000 */
[----:B------:R-:W-:Y:S01]  /*1750*/  WARPGROUP.ARRIVE ;  /* 0x00000000000079c5 */ /* 0x000fe20000000000 */
[----:B------:R-:W-:Y:S01]  /*1760*/  LEA.HI R3, R4, R3, RZ, 0x1c ;  /* 0x0000000304037211 */ /* 0x000fe200078fe0ff */
[----:B------:R-:W-:Y:S01]  /*1770*/  UMOV UR28, UR4 ;  /* 0x00000004001c7c82 */ /* 0x000fe20008000000 */
[----:B------:R-:W-:Y:S01]  /*1780*/  UMOV UR29, 0x80000020 ;  /* 0x80000020001d7882 */ /* 0x000fe20000000000 */
[----:B------:R-:W-:Y:S01]  /*1790*/  UIADD3 UR10, UR10, 0x20, URZ ;  /* 0x000000200a0a7890 */ /* 0x000fe2000fffe03f */
[----:B------:R-:W-:Y:S01]  /*17a0*/  LOP3.LUT R2, R3, 0x3fff, RZ, 0xc0, !PT ;  /* 0x00003fff03027812 */ /* 0x000fe200078ec0ff */
[----:B------:R-:W-:Y:S01]  /*17b0*/  IMAD.MOV.U32 R3, RZ, RZ, 0x40000040 ;  /* 0x40000040ff037424 */ /* 0x000fe200078e00ff */
[----:B------:R-:W-:-:S02]  /*17c0*/  LOP3.LUT R7, R7, 0x1, RZ, 0x3c, !PT ;  /* 0x0000000107077812 */ /* 0x000fc400078e3cff */
[----:B------:R-:W-:Y:S01]  /*17d0*/  R2UR UR30, R2 ;  /* 0x00000000021e72ca */ /* 0x000fe200000e0000 */
[----:B------:R-:W-:Y:S01]  /*17e0*/  IMAD.MOV.U32 R5, RZ, RZ, R2 ;  /* 0x000000ffff057224 */ /* 0x000fe200078e0002 */
[----:B------:R-:W-:Y:S01]  /*17f0*/  R2UR UR31, R3 ;  /* 0x00000000031f72ca */ /* 0x000fe200000e0000 */
[----:B------:R-:W1:Y:S01]  /*1800*/  LDC R2, c[0x0][0x230] ;  /* 0x00008c00ff027b82 */ /* 0x000e620000000800 */
[----:B------:R-:W-:Y:S02]  /*1810*/  IMAD.MOV.U32 R3, RZ, RZ, RZ ;  /* 0x000000ffff037224 */ /* 0x000fe400078e00ff */
[----:B---3--:R-:W-:-:S04]  /*1820*/  IADD3 R10, P0, R5, 0x80, RZ ;  /* 0x00000080050a7810 */ /* 0x008fc80007f1e0ff */
[----:B------:R-:W-:Y:S02]  /*1830*/  IADD3.X R11, R3, 0x40000040, RZ, P0, !PT ;  /* 0x40000040030b7810 */ /* 0x000fe400007fe4ff */
[----:B------:R-:W-:Y:S02]  /*1840*/  R2UR UR14, R10 ;  /* 0x000000000a0e72ca */ /* 0x000fe400000e0000 */
[----:B------:R-:W-:Y:S01]  /*1850*/  R2UR UR15, R11 ;  /* 0x000000000b0f72ca */ /* 0x000fe200000e0000 */
[----:B------:R-:W-:Y:S01]  /*1860*/  HGMMA.64x32x16.F32.BF16 R24, gdesc[UR28].tnspB, R24 ;  /* 0x406000001c1879f0 */ /* 0x000fe20008701818 */
[----:B-1----:R-:W-:-:S11]  /*1870*/  ISETP.LE.AND P0, PT, R2, UR10, PT ;  /* 0x0000000a02007c0c */ /* 0x002fd6000bf03270 */
[----:B------:R-:W-:Y:S02]  /*1880*/  HGMMA.64x32x16.F32.BF16 R24, gdesc[UR12].tnspB, R24, gsb0 ;  /* 0x406000000c1879f0 */ /* 0x000fe40008001818 */
[----:B------:R-:W-:Y:S05]  /*1890*/  @!P0 BRA `(.L_x_49) ;  /* 0xfffffffc00288947 */ /* 0x000fea000383ffff */
.L_x_47:
[C---:B------:R-:W-:Y:S01]  /*18a0*/  IMAD.SHL.U32 R2, R0.reuse, 0x40, RZ ;  /* 0x0000004000027824 */ /* 0x040fe200078e00ff */
[----:B-----5:R-:W-:Y:S01]  /*18b0*/  SHF.R.U32.HI R4, RZ, 0x1, R0 ;  /* 0x00000001ff047819 */ /* 0x020fe20000011600 */
[----:B----4-:R-:W-:Y:S01]  /*18c0*/  IMAD.SHL.U32 R3, R0, 0x10, RZ ;  /* 0x0000001000037824 */ /* 0x010fe200078e00ff */
[----:B------:R-:W-:Y:S02]  /*18d0*/  WARPGROUP.DEPBAR.LE gsb0, 0x0 ;  /* 0x00008000000079c5 */ /* 0x000fe40000010000 */
[----:B------:R-:W-:Y:S01]  /*18e0*/  LOP3.LUT R2, R2, 0x1800, RZ, 0xc0, !PT ;  /* 0x0000180002027812 */ /* 0x000fe200078ec0ff */
[----:B--2---:R-:W-:Y:S01]  /*18f0*/  BAR.SYNC.DEFER_BLOCKING 0x0 ;  /* 0x0000000000007b1d */ /* 0x004fe20000010000 */
[----:B------:R-:W-:Y:S02]  /*1900*/  LOP3.LUT R5, R4, 0x40, RZ, 0xc0, !PT ;  /* 0x0000004004057812 */ /* 0x000fe400078ec0ff */
[----:B------:R-:W-:Y:S02]  /*1910*/  ELECT P0, URZ, PT ;  /* 0x00000000003f782f */ /* 0x000fe40003800000 */
[----:B------:R-:W-:-:S02]  /*1920*/  LOP3.LUT R2, R2, 0x70, R3, 0xf8, !PT ;  /* 0x0000007002027812 */ /* 0x000fc400078ef803 */
[----:B------:R-:W-:Y:S01]  /*1930*/  LOP3.LUT R5, R5, 0x10, R0, 0xf8, !PT ;  /* 0x0000001005057812 */ /* 0x000fe200078ef800 */
[----:B------:R-:W-:Y:S01]  /*1940*/  IMAD.SHL.U32 R0, R0, 0x80, RZ ;  /* 0x0000008000007824 */ /* 0x000fe200078e00ff */
[----:B------:R-:W-:Y:S01]  /*1950*/  F2FP.BF16.F32.PACK_AB R24, R25, R24 ;  /* 0x000000181918723e */ /* 0x000fe200000010ff */
[----:B------:R-:W-:Y:S01]  /*1960*/  UMOV UR9, UR26 ;  /* 0x0000001a00097c82 */ /* 0x000fe20008000000 */
[----:B------:R-:W-:Y:S01]  /*1970*/  LOP3.LUT R5, R2, R5, RZ, 0x3c, !PT ;  /* 0x0000000502057212 */ /* 0x000fe200078e3cff */
[----:B------:R-:W-:Y:S01]  /*1980*/  UMOV UR10, UR11 ;  /* 0x0000000b000a7c82 */ /* 0x000fe20008000000 */
[----:B------:R-:W-:Y:S02]  /*1990*/  F2FP.BF16.F32.PACK_AB R25, R27, R26 ;  /* 0x0000001a1b19723e */ /* 0x000fe400000010ff */
[----:B------:R-:W-:Y:S02]  /*19a0*/  LOP3.LUT R0, R5, 0x780, R0, 0xf8, !PT ;  /* 0x0000078005007812 */ /* 0x000fe400078ef800 */
[----:B------:R-:W-:-:S02]  /*19b0*/  F2FP.BF16.F32.PACK_AB R32, R33, R32 ;  /* 0x000000202120723e */ /* 0x000fc400000010ff */
[C---:B------:R-:W-:Y:S01]  /*19c0*/  LOP3.LUT R2, R0.reuse, 0x20, RZ, 0x3c, !PT ;  /* 0x0000002000027812 */ /* 0x040fe200078e3cff */
[----:B------:R-:W-:Y:S01]  /*19d0*/  VIADD R0, R0, UR8 ;  /* 0x0000000800007c36 */ /* 0x000fe20008000000 */
[----:B------:R-:W-:Y:S02]  /*19e0*/  F2FP.BF16.F32.PACK_AB R26, R29, R28 ;  /* 0x0000001c1d1a723e */ /* 0x000fe400000010ff */
[----:B------:R-:W-:Y:S01]  /*19f0*/  F2FP.BF16.F32.PACK_AB R27, R31, R30 ;  /* 0x0000001e1f1b723e */ /* 0x000fe200000010ff */
[----:B------:R-:W-:Y:S01]  /*1a00*/  VIADD R2, R2, UR8 ;  /* 0x0000000802027c36 */ /* 0x000fe20008000000 */
[----:B------:R-:W-:Y:S01]  /*1a10*/  F2FP.BF16.F32.PACK_AB R33, R35, R34 ;  /* 0x000000222321723e */ /* 0x000fe200000010ff */
[----:B------:R-:W2:Y:S01]  /*1a20*/  @!P2 SYNCS.CCTL.IV [UR8+0x2000] ;  /* 0x00200000ff00a9b1 */ /* 0x000ea20008000008 */
[----:B------:R-:W-:Y:S01]  /*1a30*/  F2FP.BF16.F32.PACK_AB R34, R37, R36 ;  /* 0x000000242522723e */ /* 0x000fe200000010ff */
[----:B--2---:R-:W-:Y:S01]  /*1a40*/  STSM.16.M88.4 [R0], R24 ;  /* 0x0000001800007844 */ /* 0x004fe20000000200 */
[----:B------:R-:W-:-:S02]  /*1a50*/  F2FP.BF16.F32.PACK_AB R35, R39, R38 ;  /* 0x000000262723723e */ /* 0x000fc400000010ff */
[----:B------:R-:W-:-:S03]  /*1a60*/  ISETP.LT.U32.AND P0, PT, R6, 0x20, P0 ;  /* 0x000000200600780c */ /* 0x000fc60000701070 */
[----:B------:R-:W-:Y:S01]  /*1a70*/  STSM.16.M88.4 [R2], R32 ;  /* 0x0000002002007844 */ /* 0x000fe20000000200 */
[----:B------:R2:W-:Y:S06]  /*1a80*/  MEMBAR.ALL.CTA ;  /* 0x0000000000007992 */ /* 0x0005ec0000008000 */
[----:B--2---:R-:W2:Y:S03]  /*1a90*/  FENCE.VIEW.ASYNC.S ;  /* 0x00000000000073c6 */ /* 0x004ea60000000000 */
[----:B--2---:R-:W-:Y:S01]  /*1aa0*/  VOTEU.ANY UP0, P0 ;  /* 0x00000000003f7886 */ /* 0x004fe20000000100 */
[----:B------:R-:W-:-:S04]  /*1ab0*/  VOTEU.ANY UP1, P0 ;  /* 0x00000000003f7886 */ /* 0x000fc80000020100 */
[----:B-1----:R-:W-:Y:S01]  /*1ac0*/  @UP0 UMOV UR4, UR16 ;  /* 0x0000001000040c82 */ /* 0x002fe20008000000 */
[----:B------:R-:W-:Y:S01]  /*1ad0*/  @UP0 UMOV UR5, UR17 ;  /* 0x0000001100050c82 */ /* 0x000fe20008000000 */
[----:B------:R-:W-:Y:S06]  /*1ae0*/  BAR.SYNC.DEFER_BLOCKING 0x0 ;  /* 0x0000000000007b1d */ /* 0x000fec0000010000 */
[----:B------:R1:W-:Y:S01]  /*1af0*/  @UP1 UTMASTG.2D [UR8], [UR4] ;  /* 0x00000008040013b5 */ /* 0x0003e20008008000 */
[----:B------:R0:W-:Y:S01]  /*1b00*/  UTMACMDFLUSH ;  /* 0x00000000000079b7 */ /* 0x0001e20000000000 */
[----:B------:R-:W-:-:S04]  /*1b10*/  DEPBAR.LE SB0, 0x0 ;  /* 0x000080000000791a */ /* 0x000fc80000000000 */
[----:B------:R-:W-:Y:S06]  /*1b20*/  BAR.SYNC.DEFER_BLOCKING 0x0 ;  /* 0x0000000000007b1d */ /* 0x000fec0000010000 */
[----:B-1----:R-:W-:Y:S05]  /*1b30*/  EXIT ;  /* 0x000000000000794d */ /* 0x002fea0003800000 */
.L_x_48:
[----:B------:R-:W1:Y:S02]  /*1b40*/  SYNCS.PHASECHK.TRANS64.TRYWAIT P0, [UR8+0x2000], R2 ;  /* 0x00200002ff0075a7 */ /* 0x000e640008000148 */
[----:B-1----:R-:W-:Y:S05]  /*1b50*/  @!P0 BRA `(.L_x_48) ;  /* 0xfffffffc00f88947 */ /* 0x002fea000383ffff */
[----:B------:R-:W-:Y:S05]  /*1b60*/  BRA `(.L_x_50) ;  /* 0xfffffff800f07947 */ /* 0x000fea000383ffff */
.L_x_51:
[----:B------:R-:W-:-:S00]  /*1b70*/  BRA `(.L_x_51) ;  /* 0xfffffffc00fc7947 */ /* 0x000fc0000383ffff */
[----:B------:R-:W-:-:S00]  /*1b80*/  NOP ;  /* 0x0000000000007918 */ /* 0x000fc00000000000 */
[----:B------:R-:W-:-:S00]  /*1b90*/  NOP ;  /* 0x0000000000007918 */ /* 0x000fc00000000000 */
[----:B------:R-:W-:-:S00]  /*1ba0*/  NOP ;  /* 0x0000000000007918 */ /* 0x000fc00000000000 */
[----:B------:R-:W-:-:S00]  /*1bb0*/  NOP ;  /* 0x0000000000007918 */ /* 0x000fc00000000000 */
[----:B------:R-:W-:-:S00]  /*1bc0*/  NOP ;  /* 0x0000000000007918 */ /* 0x000fc00000000000 */
[----:B------:R-:W-:-:S00]  /*1bd0*/  NOP ;  /* 0x0000000000007918 */ /* 0x000fc00000000000 */
[----:B------:R-:W-:-:S00]  /*1be0*/  NOP ;  /* 0x0000000000007918 */ /* 0x000fc00000000000 */
[----:B------:R-:W-:-:S00]  /*1bf0*/  NOP ;  /* 0x0000000000007918 */ /* 0x000fc00000000000 */
.L_x_52:


//--------------------- .nv.shared.gluon_wgmma    --------------------------
	.section	.nv.shared.gluon_wgmma,"aw",@nobits
	.sectionflags	@""
	.align	16
	.zero		1024


//--------------------- .nv.shared.reserved.0     --------------------------
	.section	.nv.shared.reserved.0,"aw",@nobits
	.weak		__nv_reservedSMEM_offset_0_alias
	.size		__nv_reservedSMEM_offset_0_alias, 0, 0
	.other		__nv_reservedSMEM_offset_0_alias,@"STO_CUDA_RESERVED_SHARED STV_DEFAULT"
__nv_reservedSMEM_offset_0_alias:
	.zero		0


//--------------------- .nv.constant0.gluon_wgmma --------------------------
	.section	.nv.constant0.gluon_wgmma,"a",@progbits
	.sectionflags	@""
	.align	4
.nv.constant0.gluon_wgmma:
	.zero		608


//--------------------- SYMBOLS --------------------------

	.type		.nv.reservedSmem.offset0,@object
	.size		.nv.reservedSmem.offset0,0x4
